def gluon_wgmma(
    a_ptr,
    b_ptr,
    c_ptr,
    M,
    N,
    K,
    stride_am,
    stride_bk,
    stride_cm,
    BLOCK_M: gl.constexpr,
    BLOCK_N: gl.constexpr,
    BLOCK_K: gl.constexpr,
    DTYPE: gl.constexpr,
    A_LAYOUT: gl.constexpr,
    B_LAYOUT: gl.constexpr,
    C_LAYOUT: gl.constexpr,
    B_SHAPE: gl.constexpr,
    TRANS_B: gl.constexpr,
    NUM_BUFFERS: gl.constexpr,
    NUM_WARPS: gl.constexpr,
):
    a_desc = tma.make_tensor_descriptor(
        a_ptr, [M, K], [stride_am, 1], [BLOCK_M, BLOCK_K], A_LAYOUT
    )
    b_desc = tma.make_tensor_descriptor(
        b_ptr,
        [N, K] if TRANS_B else [K, N],
        [stride_bk, 1],
        B_SHAPE,
        B_LAYOUT,
    )
    c_desc = tma.make_tensor_descriptor(
        c_ptr, [M, N], [stride_cm, 1], [BLOCK_M, BLOCK_N], C_LAYOUT
    )

    a_bufs = gl.allocate_shared_memory(
        DTYPE, [NUM_BUFFERS, BLOCK_M, BLOCK_K], A_LAYOUT
    )
    b_bufs = gl.allocate_shared_memory(DTYPE, [NUM_BUFFERS] + B_SHAPE, B_LAYOUT)

    pid_m = gl.program_id(0)
    pid_n = gl.program_id(1)
    off_m = pid_m * BLOCK_M
    off_n = pid_n * BLOCK_N

    mma_layout: gl.constexpr = pick_wgmma_layout(DTYPE, BLOCK_M, BLOCK_N, NUM_WARPS)
    acc = warpgroup_mma_init(
        gl.zeros((BLOCK_M, BLOCK_N), dtype=gl.float32, layout=mma_layout)
    )

    bars = gl.allocate_shared_memory(
        gl.int64, [NUM_BUFFERS, 1], mbarrier.MBarrierLayout()
    )
    for i in gl.static_range(NUM_BUFFERS):
        mbarrier.init(bars.index(i), count=1)
    idx = 0
    phase = 0

    for k in range(0, K, BLOCK_K):
        a = a_bufs.index(idx)
        b = b_bufs.index(idx)
        bar = bars.index(idx)
        mbarrier.expect(bar, a_desc.block_type.nbytes + b_desc.block_type.nbytes)
        tma.async_copy_global_to_shared(a_desc, [off_m, k], bar, a)
        tma.async_copy_global_to_shared(
            b_desc, [off_n, k] if TRANS_B else [k, off_n], bar, b
        )
        mbarrier.wait(bar, phase=phase)

        if TRANS_B:
            b = b.permute((1, 0))
        acc = warpgroup_mma_wait(num_outstanding=0, deps=(acc,))
        acc = warpgroup_mma(a, b, acc, is_async=True)

        idx += 1
        if idx == NUM_BUFFERS:
            idx = 0
            phase ^= 1

    acc = warpgroup_mma_wait(num_outstanding=0, deps=(acc,))
    for i in gl.static_range(NUM_BUFFERS):
        mbarrier.invalidate(bars.index(i))

    c_smem = gl.allocate_shared_memory(DTYPE, [BLOCK_M, BLOCK_N], C_LAYOUT)
    c_smem.store(acc.to(DTYPE))
    fence_async_shared()
    tma.async_copy_shared_to_global(c_desc, [off_m, off_n], c_smem)
    tma.store_wait(pendings=0)

# config = {"BLOCK_K": 128, "BLOCK_M": 64, "BLOCK_N": 64, "arch": "sm_90", "dtype": "fp16", "num_buffers": 1, "num_warps": 8, "trans_b": 1}
# arch = sm_90


// ===== COMPILED SASS (sm_90a) =====

	.target	sm_90a

	.elftype	@"ET_EXEC"


//--------------------- .note.nv.tkinfo           --------------------------
	.section	.note.nv.tkinfo,"",@"SHT_NOTE"
	.sectionflags	@"SHF_NOTE_NV_TKINFO"
	.tkinfo
        /*0018*/ 	.word	0x00000002
        /*0030*/ 	.string	""
        /*0030*/ 	.string	"ptxas"
        /*0030*/ 	.string	"Cuda compilation tools, release 13.0, V13.0.88"
        /*0030*/ 	.string	"Build cuda_13.0.r13.0/compiler.36424714_0"
        /*0030*/ 	.string	"-v  -suppress-debug-info  -lineinfo  -arch sm_90a "



//--------------------- .note.nv.cuinfo           --------------------------
	.section	.note.nv.cuinfo,"",@"SHT_NOTE"
	.sectionflags	@"SHF_NOTE_NV_CUINFO"
        /*0018*/ 	.short	0x0002
        /*001a*/ 	.short	0x005a
        /*001c*/ 	.short	0x0082
	.zero		2


//--------------------- .nv.info                  --------------------------
	.section	.nv.info,"",@"SHT_CUDA_INFO"
	.align	4


	//----- nvinfo : EIATTR_REGCOUNT
	.align		4
        /*0000*/ 	.byte	0x04, 0x2f
        /*0002*/ 	.short	(.L_1 - .L_0)
	.align		4
.L_0:
        /*0004*/ 	.word	index@(gluon_wgmma)
        /*0008*/ 	.word	0x0000002a


	//----- nvinfo : EIATTR_FRAME_SIZE
	.align		4
.L_1:
        /*000c*/ 	.byte	0x04, 0x11
        /*000e*/ 	.short	(.L_3 - .L_2)
	.align		4
.L_2:
        /*0010*/ 	.word	index@(gluon_wgmma)
        /*0014*/ 	.word	0x00000000


	//----- nvinfo : EIATTR_MIN_STACK_SIZE
	.align		4
.L_3:
        /*0018*/ 	.byte	0x04, 0x12
        /*001a*/ 	.short	(.L_5 - .L_4)
	.align		4
.L_4:
        /*001c*/ 	.word	index@(gluon_wgmma)
        /*0020*/ 	.word	0x00000000
.L_5:


//--------------------- .nv.compat                --------------------------
	.section	.nv.compat,"",@"SHT_CUDA_COMPAT_INFO"
	.align	4
        /*0000*/ 	.byte	0x02, 0x09, 0x01, 0x00, 0x02, 0x02, 0x04, 0x00, 0x02, 0x05, 0x05, 0x00, 0x03, 0x07, 0x01, 0x01
        /*0010*/ 	.byte	0x02, 0x03, 0x03, 0x00, 0x02, 0x06, 0x01, 0x00, 0x04, 0x0b, 0x08, 0x00, 0x00, 0x00, 0x00, 0x00
        /*0020*/ 	.byte	0x00, 0x00, 0x00, 0x00


//--------------------- .nv.info.gluon_wgmma      --------------------------
	.section	.nv.info.gluon_wgmma,"",@"SHT_CUDA_INFO"
	.sectionflags	@""
	.align	4


	//----- nvinfo : EIATTR_CUDA_API_VERSION
	.align		4
        /*0000*/ 	.byte	0x04, 0x37
        /*0002*/ 	.short	(.L_7 - .L_6)
.L_6:
        /*0004*/ 	.word	0x00000082


	//----- nvinfo : EIATTR_KPARAM_INFO
	.align		4
.L_7:
        /*0008*/ 	.byte	0x04, 0x17
        /*000a*/ 	.short	(.L_9 - .L_8)
.L_8:
        /*000c*/ 	.word	0x00000000
        /*0010*/ 	.short	0x000a
        /*0012*/ 	.short	0x0048
        /*0014*/ 	.byte	0x00, 0xf4, 0x21, 0x00


	//----- nvinfo : EIATTR_KPARAM_INFO
	.align		4
.L_9:
        /*0018*/ 	.byte	0x04, 0x17
        /*001a*/ 	.short	(.L_11 - .L_10)
.L_10:
        /*001c*/ 	.word	0x00000000
        /*0020*/ 	.short	0x0009
        /*0022*/ 	.short	0x0040
        /*0024*/ 	.byte	0x00, 0xf4, 0x21, 0x00


	//----- nvinfo : EIATTR_KPARAM_INFO
	.align		4
.L_11:
        /*0028*/ 	.byte	0x04, 0x17
        /*002a*/ 	.short	(.L_13 - .L_12)
.L_12:
        /*002c*/ 	.word	0x00000000
        /*0030*/ 	.short	0x0008
        /*0032*/ 	.short	0x0038
        /*0034*/ 	.byte	0x00, 0xf0, 0x21, 0x00


	//----- nvinfo : EIATTR_KPARAM_INFO
	.align		4
.L_13:
        /*0038*/ 	.byte	0x04, 0x17
        /*003a*/ 	.short	(.L_15 - .L_14)
.L_14:
        /*003c*/ 	.word	0x00000000
        /*0040*/ 	.short	0x0007
        /*0042*/ 	.short	0x0030
        /*0044*/ 	.byte	0x00, 0xf0, 0x21, 0x00


	//----- nvinfo : EIATTR_KPARAM_INFO
	.align		4
.L_15:
        /*0048*/ 	.byte	0x04, 0x17
        /*004a*/ 	.short	(.L_17 - .L_16)
.L_16:
        /*004c*/ 	.word	0x00000000
        /*0050*/ 	.short	0x0006
        /*0052*/ 	.short	0x0028
        /*0054*/ 	.byte	0x00, 0xf0, 0x21, 0x00


	//----- nvinfo : EIATTR_KPARAM_INFO
	.align		4
.L_17:
        /*0058*/ 	.byte	0x04, 0x17
        /*005a*/ 	.short	(.L_19 - .L_18)
.L_18:
        /*005c*/ 	.word	0x00000000
        /*0060*/ 	.short	0x0005
        /*0062*/ 	.short	0x0020
        /*0064*/ 	.byte	0x00, 0xf0, 0x11, 0x00


	//----- nvinfo : EIATTR_KPARAM_INFO
	.align		4
.L_19:
        /*0068*/ 	.byte	0x04, 0x17
        /*006a*/ 	.short	(.L_21 - .L_20)
.L_20:
        /*006c*/ 	.word	0x00000000
        /*0070*/ 	.short	0x0004
        /*0072*/ 	.short	0x001c
        /*0074*/ 	.byte	0x00, 0xf0, 0x11, 0x00


	//----- nvinfo : EIATTR_KPARAM_INFO
	.align		4
.L_21:
        /*0078*/ 	.byte	0x04, 0x17
        /*007a*/ 	.short	(.L_23 - .L_22)
.L_22:
        /*007c*/ 	.word	0x00000000
        /*0080*/ 	.short	0x0003
        /*0082*/ 	.short	0x0018
        /*0084*/ 	.byte	0x00, 0xf0, 0x11, 0x00


	//----- nvinfo : EIATTR_KPARAM_INFO
	.align		4
.L_23:
        /*0088*/ 	.byte	0x04, 0x17
        /*008a*/ 	.short	(.L_25 - .L_24)
.L_24:
        /*008c*/ 	.word	0x00000000
        /*0090*/ 	.short	0x0002
        /*0092*/ 	.short	0x0010
        /*0094*/ 	.byte	0x00, 0xf4, 0x21, 0x00


	//----- nvinfo : EIATTR_KPARAM_INFO
	.align		4
.L_25:
        /*0098*/ 	.byte	0x04, 0x17
        /*009a*/ 	.short	(.L_27 - .L_26)
.L_26:
        /*009c*/ 	.word	0x00000000
        /*00a0*/ 	.short	0x0001
        /*00a2*/ 	.short	0x0008
        /*00a4*/ 	.byte	0x00, 0xf4, 0x21, 0x00


	//----- nvinfo : EIATTR_KPARAM_INFO
	.align		4
.L_27:
        /*00a8*/ 	.byte	0x04, 0x17
        /*00aa*/ 	.short	(.L_29 - .L_28)
.L_28:
        /*00ac*/ 	.word	0x00000000
        /*00b0*/ 	.short	0x0000
        /*00b2*/ 	.short	0x0000
        /*00b4*/ 	.byte	0x00, 0xf4, 0x21, 0x00


	//----- nvinfo : EIATTR_SPARSE_MMA_MASK
	.align		4
.L_29:
        /*00b8*/ 	.byte	0x03, 0x50
        /*00ba*/ 	.short	0x0000


	//----- nvinfo : EIATTR_MAXREG_COUNT
	.align		4
        /*00bc*/ 	.byte	0x03, 0x1b
        /*00be*/ 	.short	0x00ff


	//----- nvinfo : EIATTR_NUM_BARRIERS
	.align		4
        /*00c0*/ 	.byte	0x02, 0x4c
        /*00c2*/ 	.byte	0x01
	.zero		1


	//----- nvinfo : EIATTR_MERCURY_ISA_VERSION
	.align		4
        /*00c4*/ 	.byte	0x03, 0x5f
        /*00c6*/ 	.short	0x0101


	//----- nvinfo : EIATTR_INT_WARP_WIDE_INSTR_OFFSETS
	.align		4
        /*00c8*/ 	.byte	0x04, 0x31
        /*00ca*/ 	.short	(.L_31 - .L_30)


	//   ....[0]....
.L_30:
        /*00cc*/ 	.word	0x000012f0


	//   ....[1]....
        /*00d0*/ 	.word	0x00001380


	//   ....[2]....
        /*00d4*/ 	.word	0x00001620


	//   ....[3]....
        /*00d8*/ 	.word	0x00001630


	//   ....[4]....
        /*00dc*/ 	.word	0x000016c0


	//   ....[5]....
        /*00e0*/ 	.word	0x000016d0


	//   ....[6]....
        /*00e4*/ 	.word	0x00001b20


	//   ....[7]....
        /*00e8*/ 	.word	0x00001b30


	//----- nvinfo : EIATTR_COOP_GROUP_MASK_REGIDS
	.align		4
.L_31:
        /*00ec*/ 	.byte	0x04, 0x29
        /*00ee*/ 	.short	(.L_33 - .L_32)


	//   ....[0]....
.L_32:
        /*00f0*/ 	.word	0xffffffff


	//   ....[1]....
        /*00f4*/ 	.word	0xffffffff


	//   ....[2]....
        /*00f8*/ 	.word	0xffffffff


	//----- nvinfo : EIATTR_COOP_GROUP_INSTR_OFFSETS
	.align		4
.L_33:
        /*00fc*/ 	.byte	0x04, 0x28
        /*00fe*/ 	.short	(.L_35 - .L_34)


	//   ....[0]....
.L_34:
        /*0100*/ 	.word	0x00000150


	//   ....[1]....
        /*0104*/ 	.word	0x00000700


	//   ....[2]....
        /*0108*/ 	.word	0x00000cf0


	//----- nvinfo : EIATTR_MBARRIER_INSTR_OFFSETS
	.align		4
.L_35:
        /*010c*/ 	.byte	0x04, 0x39
        /*010e*/ 	.short	(.L_37 - .L_36)


	//   ....[0]....
.L_36:
        /*0110*/ 	.word	0x000013c0
        /*0114*/ 	.word	0x000000ff
        /*0118*/ 	.word	0x00008000
        /*011c*/ 	.short	0x0100
        /*011e*/ 	.byte	0x08
	.zero		1


	//   ....[1]....
        /*0120*/ 	.word	0x00001790
        /*0124*/ 	.word	0x000000ff
        /*0128*/ 	.word	0x00008000
        /*012c*/ 	.short	0x010a
        /*012e*/ 	.byte	0x08
	.zero		1


	//   ....[2]....
        /*0130*/ 	.word	0x00001aa0
        /*0134*/ 	.word	0x000000ff
        /*0138*/ 	.word	0x00008000
        /*013c*/ 	.short	0x0108
        /*013e*/ 	.byte	0x08
	.zero		1


	//   ....[3]....
        /*0140*/ 	.word	0x00001bc0
        /*0144*/ 	.word	0x000000ff
        /*0148*/ 	.word	0x00008000
        /*014c*/ 	.short	0x010a
        /*014e*/ 	.byte	0x08
	.zero		1


	//----- nvinfo : EIATTR_NUM_MBARRIERS
	.align		4
.L_37:
        /*0150*/ 	.byte	0x03, 0x38
        /*0152*/ 	.short	0x0001


	//----- nvinfo : EIATTR_EXIT_INSTR_OFFSETS
	.align		4
        /*0154*/ 	.byte	0x04, 0x1c
        /*0156*/ 	.short	(.L_39 - .L_38)


	//   ....[0]....
.L_38:
        /*0158*/ 	.word	0x00001bb0


	//----- nvinfo : EIATTR_REQNTID
	.align		4
.L_39:
        /*015c*/ 	.byte	0x04, 0x10
        /*015e*/ 	.short	(.L_41 - .L_40)
.L_40:
        /*0160*/ 	.word	0x00000100
        /*0164*/ 	.word	0x00000001
        /*0168*/ 	.word	0x00000001


	//----- nvinfo : EIATTR_CRS_STACK_SIZE
	.align		4
.L_41:
        /*016c*/ 	.byte	0x04, 0x1e
        /*016e*/ 	.short	(.L_43 - .L_42)
.L_42:
        /*0170*/ 	.word	0x00000000


	//----- nvinfo : EIATTR_CBANK_PARAM_SIZE
	.align		4
.L_43:
        /*0174*/ 	.byte	0x03, 0x19
        /*0176*/ 	.short	0x0050


	//----- nvinfo : EIATTR_PARAM_CBANK
	.align		4
        /*0178*/ 	.byte	0x04, 0x0a
        /*017a*/ 	.short	(.L_45 - .L_44)
	.align		4
.L_44:
        /*017c*/ 	.word	index@(.nv.constant0.gluon_wgmma)
        /*0180*/ 	.short	0x0210
        /*0182*/ 	.short	0x0050


	//----- nvinfo : EIATTR_SW_WAR
	.align		4
.L_45:
        /*0184*/ 	.byte	0x04, 0x36
        /*0186*/ 	.short	(.L_47 - .L_46)
.L_46:
        /*0188*/ 	.word	0x00000008
.L_47:


//--------------------- .nv.callgraph             --------------------------
	.section	.nv.callgraph,"",@"SHT_CUDA_CALLGRAPH"
	.align	4
	.sectionentsize	8
	.align		4
        /*0000*/ 	.word	0x00000000
	.align		4
        /*0004*/ 	.word	0xffffffff
	.align		4
        /*0008*/ 	.word	0x00000000
	.align		4
        /*000c*/ 	.word	0xfffffffe
	.align		4
        /*0010*/ 	.word	0x00000000
	.align		4
        /*0014*/ 	.word	0xfffffffd
	.align		4
        /*0018*/ 	.word	0x00000000
	.align		4
        /*001c*/ 	.word	0xfffffffc


//--------------------- .text.gluon_wgmma         --------------------------
	.section	.text.gluon_wgmma,"ax",@progbits
	.align	128
        .global         gluon_wgmma
        .type           gluon_wgmma,@function
        .size           gluon_wgmma,(.L_x_52 - gluon_wgmma)
        .other          gluon_wgmma,@"STO_CUDA_ENTRY STV_DEFAULT"
gluon_wgmma:
.text.gluon_wgmma:
[----:B------:R-:W-:Y:S01]  /*0000*/  LDC R1, c[0x0][0x28] ;  /* 0x00000a00ff017b82 */ /* 0x000fe20000000800 */
[----:B------:R-:W1:Y:S07]  /*0010*/  S2R R0, SR_TID.X ;  /* 0x0000000000007919 */ /* 0x000e6e0000002100 */
[----:B------:R-:W2:Y:S01]  /*0020*/  S2UR UR4, SR_CgaCtaId ;  /* 0x00000000000479c3 */ /* 0x000ea20000008800 */
[----:B------:R-:W-:Y:S01]  /*0030*/  UMOV UR8, 0x400 ;  /* 0x0000040000087882 */ /* 0x000fe20000000000 */
[----:B------:R-:W-:Y:S01]  /*0040*/  ULDC UR6, c[0x0][0xc] ;  /* 0x0000030000067ab9 */ /* 0x000fe20000000800 */
[----:B------:R-:W-:Y:S01]  /*0050*/  ULDC.64 UR54, c[0x0][0x250] ;  /* 0x0000940000367ab9 */ /* 0x000fe20000000a00 */
[----:B------:R-:W-:Y:S04]  /*0060*/  BSSY B0, `(.L_x_0) ;  /* 0x000001e000007945 */ /* 0x000fe80003800000 */
[----:B------:R-:W3:Y:S08]  /*0070*/  LDC R2, c[0x0][0x228] ;  /* 0x00008a00ff027b82 */ /* 0x000ef00000000800 */
[----:B------:R-:W4:Y:S08]  /*0080*/  LDC R8, c[0x0][0x230] ;  /* 0x00008c00ff087b82 */ /* 0x000f300000000800 */
[----:B------:R-:W-:Y:S01]  /*0090*/  S2UR UR11, SR_CTAID.Y ;  /* 0x00000000000b79c3 */ /* 0x000fe20000002600 */
[----:B--2---:R-:W-:-:S03]  /*00a0*/  ULEA UR8, UR4, UR8, 0x18 ;  /* 0x0000000804087291 */ /* 0x004fc6000f8ec03f */
[----:B------:R-:W-:Y:S01]  /*00b0*/  ULDC UR4, c[0x0][0x10] ;  /* 0x0000040000047ab9 */ /* 0x000fe20000000800 */
[----:B-1----:R-:W-:-:S03]  /*00c0*/  LOP3.LUT R6, R0, 0xff, RZ, 0xc0, !PT ;  /* 0x000000ff00067812 */ /* 0x002fc600078ec0ff */
[----:B------:R-:W1:Y:S01]  /*00d0*/  S2UR UR5, SR_CTAID.Z ;  /* 0x00000000000579c3 */ /* 0x000e620000002700 */
[----:B---3--:R-:W-:Y:S01]  /*00e0*/  VIADD R2, R2, 0xffffffff ;  /* 0xffffffff02027836 */ /* 0x008fe20000000000 */
[C---:B------:R-:W-:Y:S02]  /*00f0*/  ISETP.GE.U32.AND P0, PT, R6.reuse, 0x20, PT ;  /* 0x000000200600780c */ /* 0x040fe40003f06070 */
[C---:B------:R-:W-:Y:S02]  /*0100*/  ISETP.NE.U32.AND P2, PT, R6.reuse, RZ, PT ;  /* 0x000000ff0600720c */ /* 0x040fe40003f45070 */
[----:B------:R-:W-:Y:S02]  /*0110*/  LEA R9, R6, UR8, 0x2 ;  /* 0x0000000806097c11 */ /* 0x000fe4000f8e10ff */
[----:B------:R-:W2:Y:S01]  /*0120*/  S2UR UR56, SR_CTAID.X ;  /* 0x00000000003879c3 */ /* 0x000ea20000002500 */
[----:B----4-:R-:W-:-:S06]  /*0130*/  VIADD R14, R8, 0xffffffff ;  /* 0xffffffff080e7836 */ /* 0x010fcc0000000000 */
[----:B------:R3:W-:Y:S01]  /*0140*/  @!P0 STS [R9], RZ ;  /* 0x000000ff09008388 */ /* 0x0007e20000000800 */
[----:B------:R-:W-:-:S03]  /*0150*/  NOP ;  /* 0x0000000000007918 */ /* 0x000fc60000000000 */
[----:B------:R3:W-:Y:S01]  /*0160*/  @!P2 STS [UR8+0x24], R2 ;  /* 0x00002402ff00a988 */ /* 0x0007e20008000808 */
[----:B-1----:R-:W-:-:S03]  /*0170*/  UIMAD UR4, UR5, UR4, UR11 ;  /* 0x00000004050472a4 */ /* 0x002fc6000f8e020b */
[----:B------:R3:W-:Y:S01]  /*0180*/  @!P2 STS [UR8+0x20], R14 ;  /* 0x0000200eff00a988 */ /* 0x0007e20008000808 */
[----:B--2---:R-:W-:-:S04]  /*0190*/  UIMAD UR4, UR4, UR6, UR56 ;  /* 0x00000006040472a4 */ /* 0x004fc8000f8e0238 */
[----:B------:R-:W-:-:S04]  /*01a0*/  UIMAD UR4, UR4, 0x180, URZ ;  /* 0x00000180040478a4 */ /* 0x000fc8000f8e023f */
[----:B------:R-:W-:-:S04]  /*01b0*/  UIADD3 UR6, UP0, UR4, UR54, URZ ;  /* 0x0000003604067290 */ /* 0x000fc8000ff1e03f */
[----:B------:R-:W-:Y:S01]  /*01c0*/  ULEA.HI.X.SX32 UR7, UR4, UR55, 0x1, UP0 ;  /* 0x0000003704077291 */ /* 0x000fe200080f0e3f */
[----:B---3--:R-:W-:Y:S11]  /*01d0*/  @P2 BRA `(.L_x_1) ;  /* 0x0000000000182947 */ /* 0x008ff60003800000 */
[----:B------:R-:W1:Y:S01]  /*01e0*/  LDS R3, [UR8+0x8] ;  /* 0x00000808ff037984 */ /* 0x000e620008000800 */
[----:B------:R-:W2:Y:S01]  /*01f0*/  LDC.64 R10, c[0x0][0x210] ;  /* 0x00008400ff0a7b82 */ /* 0x000ea20000000a00 */
[----:B------:R-:W-:Y:S02]  /*0200*/  IMAD.MOV.U32 R4, RZ, RZ, 0x70 ;  /* 0x00000070ff047424 */ /* 0x000fe400078e00ff */
[----:B--2---:R2:W-:Y:S03]  /*0210*/  STS.64 [UR8], R10 ;  /* 0x0000000aff007988 */ /* 0x0045e60008000a08 */
[----:B-1----:R-:W-:-:S05]  /*0220*/  LOP3.LUT R3, R3, 0x10, R4, 0xd8, !PT ;  /* 0x0000001003037812 */ /* 0x002fca00078ed804 */
[----:B------:R2:W-:Y:S02]  /*0230*/  STS [UR8+0x8], R3 ;  /* 0x00000803ff007988 */ /* 0x0005e40008000808 */
.L_x_1:
[----:B------:R-:W-:Y:S05]  /*0240*/  BSYNC B0 ;  /* 0x0000000000007941 */ /* 0x000fea0003800000 */
.L_x_0:
[----:B------:R-:W-:Y:S04]  /*0250*/  BSSY B0, `(.L_x_2) ;  /* 0x000000a000007945 */ /* 0x000fe80003800000 */
[----:B------:R-:W-:Y:S05]  /*0260*/  @P2 BRA `(.L_x_3) ;  /* 0x0000000000202947 */ /* 0x000fea0003800000 */
[----:B--2---:R-:W1:Y:S01]  /*0270*/  LDS R3, [UR8+0x34] ;  /* 0x00003408ff037984 */ /* 0x004e620008000800 */
[----:B------:R-:W-:Y:S02]  /*0280*/  IMAD.MOV.U32 R4, RZ, RZ, 0x3f000000 ;  /* 0x3f000000ff047424 */ /* 0x000fe400078e00ff */
[----:B------:R-:W-:Y:S01]  /*0290*/  @!P2 IMAD.MOV.U32 R5, RZ, RZ, 0x3f ;  /* 0x0000003fff05a424 */ /* 0x000fe200078e00ff */
[----:B------:R-:W2:Y:S02]  /*02a0*/  @!P2 LDS R10, [UR8+0x38] ;  /* 0x00003808ff0aa984 */ /* 0x000ea40008000800 */
[----:B-1----:R-:W-:Y:S02]  /*02b0*/  LOP3.LUT R3, R3, 0xff000000, R4, 0xb8, !PT ;  /* 0xff00000003037812 */ /* 0x002fe400078eb804 */
[----:B--2---:R-:W-:-:S03]  /*02c0*/  @!P2 LOP3.LUT R4, R10, 0xff, R5, 0xb8, !PT ;  /* 0x000000ff0a04a812 */ /* 0x004fc600078eb805 */
[----:B------:R1:W-:Y:S04]  /*02d0*/  STS [UR8+0x34], R3 ;  /* 0x00003403ff007988 */ /* 0x0003e80008000808 */
[----:B------:R1:W-:Y:S02]  /*02e0*/  @!P2 STS [UR8+0x38], R4 ;  /* 0x00003804ff00a988 */ /* 0x0003e40008000808 */
.L_x_3:
[----:B------:R-:W-:Y:S05]  /*02f0*/  BSYNC B0 ;  /* 0x0000000000007941 */ /* 0x000fea0003800000 */
.L_x_2:
[----:B------:R-:W-:Y:S04]  /*0300*/  BSSY B0, `(.L_x_4) ;  /* 0x000000e000007945 */ /* 0x000fe80003800000 */
[----:B------:R-:W-:Y:S05]  /*0310*/  @P2 BRA `(.L_x_5) ;  /* 0x0000000000302947 */ /* 0x000fea0003800000 */
[----:B-1----:R-:W1:Y:S01]  /*0320*/  LDS R4, [UR8+0x34] ;  /* 0x00003408ff047984 */ /* 0x002e620008000800 */
[----:B------:R-:W3:Y:S03]  /*0330*/  LDC.64 R12, c[0x0][0x238] ;  /* 0x00008e00ff0c7b82 */ /* 0x000ee60000000a00 */
[----:B--2---:R-:W2:Y:S01]  /*0340*/  LDS R3, [UR8+0x1c] ;  /* 0x00001c08ff037984 */ /* 0x004ea20008000800 */
[C---:B---3--:R-:W-:Y:S01]  /*0350*/  SHF.L.U64.HI R10, R12.reuse, 0x1, R13 ;  /* 0x000000010c0a7819 */ /* 0x048fe2000001020d */
[----:B------:R-:W-:-:S03]  /*0360*/  IMAD.SHL.U32 R5, R12, 0x2, RZ ;  /* 0x000000020c057824 */ /* 0x000fc600078e00ff */
[--C-:B------:R-:W-:Y:S02]  /*0370*/  SHF.R.U32.HI R12, RZ, 0x4, R10.reuse ;  /* 0x00000004ff0c7819 */ /* 0x100fe4000001160a */
[----:B------:R-:W-:-:S05]  /*0380*/  SHF.R.U64 R5, R5, 0x4, R10 ;  /* 0x0000000405057819 */ /* 0x000fca000000120a */
[----:B------:R3:W-:Y:S01]  /*0390*/  STS [UR8+0xc], R5 ;  /* 0x00000c05ff007988 */ /* 0x0007e20008000808 */
[----:B-1----:R-:W-:Y:S02]  /*03a0*/  LOP3.LUT R4, R4, 0x7, RZ, 0xb8, !PT ;  /* 0x0000000704047812 */ /* 0x002fe400078eb8ff */
[----:B--2---:R-:W-:-:S03]  /*03b0*/  LOP3.LUT R3, R3, 0xf, R12, 0xb8, !PT ;  /* 0x0000000f03037812 */ /* 0x004fc600078eb80c */
[----:B------:R3:W-:Y:S04]  /*03c0*/  STS [UR8+0x34], R4 ;  /* 0x00003404ff007988 */ /* 0x0007e80008000808 */
[----:B------:R3:W-:Y:S02]  /*03d0*/  STS [UR8+0x1c], R3 ;  /* 0x00001c03ff007988 */ /* 0x0007e40008000808 */
.L_x_5:
[----:B------:R-:W-:Y:S05]  /*03e0*/  BSYNC B0 ;  /* 0x0000000000007941 */ /* 0x000fea0003800000 */
.L_x_4:
[----:B------:R-:W-:Y:S04]  /*03f0*/  BSSY B1, `(.L_x_6) ;  /* 0x000001b000017945 */ /* 0x000fe80003800000 */
[----:B------:R-:W-:Y:S01]  /*0400*/  BSSY B0, `(.L_x_7) ;  /* 0x0000016000007945 */ /* 0x000fe20003800000 */
[----:B------:R-:W-:-:S03]  /*0410*/  IMAD.MOV.U32 R7, RZ, RZ, RZ ;  /* 0x000000ffff077224 */ /* 0x000fc600078e00ff */
[----:B------:R-:W-:Y:S05]  /*0420*/  @P2 BRA `(.L_x_8) ;  /* 0x0000000000202947 */ /* 0x000fea0003800000 */
[----:B-123--:R-:W1:Y:S02]  /*0430*/  LDS R3, [UR8+0x34] ;  /* 0x00003408ff037984 */ /* 0x00ee640008000800 */
[----:B-1----:R-:W-:-:S05]  /*0440*/  LOP3.LUT R3, R3, 0x38, RZ, 0xb8, !PT ;  /* 0x0000003803037812 */ /* 0x002fca00078eb8ff */
[----:B------:R1:W-:Y:S01]  /*0450*/  STS [UR8+0x34], R3 ;  /* 0x00003403ff007988 */ /* 0x0003e20008000808 */
[----:B------:R-:W-:Y:S05]  /*0460*/  @P2 BRA `(.L_x_9) ;  /* 0x0000000000202947 */ /* 0x000fea0003800000 */
[----:B-1----:R-:W1:Y:S01]  /*0470*/  LDS R3, [UR8+0x8] ;  /* 0x00000808ff037984 */ /* 0x002e620008000800 */
[----:B------:R-:W-:-:S05]  /*0480*/  IMAD.MOV.U32 R4, RZ, RZ, 0x780 ;  /* 0x00000780ff047424 */ /* 0x000fca00078e00ff */
[----:B-1----:R-:W-:-:S05]  /*0490*/  LOP3.LUT R3, R3, 0x300, R4, 0xd8, !PT ;  /* 0x0000030003037812 */ /* 0x002fca00078ed804 */
[----:B------:R4:W-:Y:S02]  /*04a0*/  STS [UR8+0x8], R3 ;  /* 0x00000803ff007988 */ /* 0x0009e40008000808 */
.L_x_8:
[----:B------:R-:W-:Y:S05]  /*04b0*/  @P2 BRA `(.L_x_10) ;  /* 0x0000000000282947 */ /* 0x000fea0003800000 */
[----:B-1234-:R-:W1:Y:S02]  /*04c0*/  LDS R3, [UR8+0x8] ;  /* 0x00000808ff037984 */ /* 0x01ee640008000800 */
[----:B-1----:R-:W-:-:S05]  /*04d0*/  LOP3.LUT R3, R3, 0x1800, RZ, 0xb8, !PT ;  /* 0x0000180003037812 */ /* 0x002fca00078eb8ff */
[----:B------:R2:W-:Y:S02]  /*04e0*/  STS [UR8+0x8], R3 ;  /* 0x00000803ff007988 */ /* 0x0005e40008000808 */
.L_x_9:
[----:B------:R-:W-:Y:S05]  /*04f0*/  @P2 BREAK B0 ;  /* 0x0000000000002942 */ /* 0x000fea0003800000 */
[----:B------:R-:W-:Y:S05]  /*0500*/  @P2 BRA `(.L_x_11) ;  /* 0x0000000000242947 */ /* 0x000fea0003800000 */
[----:B------:R-:W3:Y:S01]  /*0510*/  LDS R4, [UR8+0x8] ;  /* 0x00000808ff047984 */ /* 0x000ee20008000800 */
[----:B-12---:R-:W-:-:S05]  /*0520*/  IMAD.MOV.U32 R3, RZ, RZ, 0x6000 ;  /* 0x00006000ff037424 */ /* 0x006fca00078e00ff */
[----:B---3--:R-:W-:-:S04]  /*0530*/  LOP3.LUT R3, R4, 0x6000, R3, 0xd8, !PT ;  /* 0x0000600004037812 */ /* 0x008fc800078ed803 */
[----:B------:R-:W-:-:S05]  /*0540*/  LOP3.LUT R3, R3, 0x400000, RZ, 0xb8, !PT ;  /* 0x0040000003037812 */ /* 0x000fca00078eb8ff */
[----:B------:R5:W-:Y:S02]  /*0550*/  STS [UR8+0x8], R3 ;  /* 0x00000803ff007988 */ /* 0x000be40008000808 */
.L_x_10:
[----:B------:R-:W-:Y:S05]  /*0560*/  BSYNC B0 ;  /* 0x0000000000007941 */ /* 0x000fea0003800000 */
.L_x_7:
[----:B-12345:R-:W1:Y:S02]  /*0570*/  @!P2 LDS R3, [UR8+0x8] ;  /* 0x00000808ff03a984 */ /* 0x03ee640008000800 */
[----:B-1----:R-:W-:-:S05]  /*0580*/  @!P2 LOP3.LUT R3, R3, 0x8000, RZ, 0xb8, !PT ;  /* 0x000080000303a812 */ /* 0x002fca00078eb8ff */
[----:B------:R3:W-:Y:S02]  /*0590*/  @!P2 STS [UR8+0x8], R3 ;  /* 0x00000803ff00a988 */ /* 0x0007e40008000808 */
.L_x_11:
[----:B------:R-:W-:Y:S05]  /*05a0*/  BSYNC B1 ;  /* 0x0000000000017941 */ /* 0x000fea0003800000 */
.L_x_6:
[----:B------:R-:W-:Y:S05]  /*05b0*/  WARPSYNC.ALL ;  /* 0x0000000000007948 */ /* 0x000fea0003800000 */
[----:B------:R-:W-:Y:S05]  /*05c0*/  @P0 BRA `(.L_x_12) ;  /* 0x0000000000280947 */ /* 0x000fea0003800000 */
[----:B-123--:R-:W1:Y:S01]  /*05d0*/  S2R R3, SR_LANEID ;  /* 0x0000000000037919 */ /* 0x00ee620000000000 */
[----:B------:R-:W-:Y:S05]  /*05e0*/  WARPSYNC.ALL ;  /* 0x0000000000007948 */ /* 0x000fea0003800000 */
[----:B-1----:R-:W-:-:S05]  /*05f0*/  IMAD.SHL.U32 R3, R3, 0x4, RZ ;  /* 0x0000000403037824 */ /* 0x002fca00078e00ff */
[----:B------:R-:W1:Y:S01]  /*0600*/  LDS R11, [R3+UR8] ;  /* 0x00000008030b7984 */ /* 0x000e620008000800 */
[----:B------:R-:W-:-:S05]  /*0610*/  IADD3 R4, P1, R3, UR6, RZ ;  /* 0x0000000603047c10 */ /* 0x000fca000ff3e0ff */
[----:B------:R-:W-:-:S05]  /*0620*/  IMAD.X R5, RZ, RZ, UR7, P1 ;  /* 0x00000007ff057e24 */ /* 0x000fca00088e06ff */
[----:B-1----:R4:W5:Y:S01]  /*0630*/  ATOMG.E.EXCH.STRONG.GPU PT, RZ, [R4], R11 ;  /* 0x0000000b04ff73a8 */ /* 0x00296200041ee100 */
[----:B------:R-:W-:-:S04]  /*0640*/  DEPBAR {5,4,3,2,1,0} ;  /* 0x0000003f0000791a */ /* 0x000fc80000000000 */
[----:B------:R4:W-:Y:S01]  /*0650*/  UTMACCTL.IV [UR6] ;  /* 0x00000000060079b9 */ /* 0x0009e20008000000 */
[----:B------:R-:W-:Y:S01]  /*0660*/  NOP ;  /* 0x0000000000007918 */ /* 0x000fe20000000000 */
.L_x_12:
[----:B------:R-:W-:Y:S05]  /*0670*/  @P0 BRA `(.L_x_13) ;  /* 0x00000000000c0947 */ /* 0x000fea0003800000 */
[----:B------:R0:W-:Y:S01]  /*0680*/  UTMACMDFLUSH ;  /* 0x00000000000079b7 */ /* 0x0001e20000000000 */
[----:B------:R-:W-:Y:S05]  /*0690*/  @P0 BRA `(.L_x_13) ;  /* 0x0000000000040947 */ /* 0x000fea0003800000 */
[----:B------:R-:W-:-:S04]  /*06a0*/  DEPBAR.LE SB0, 0x0 ;  /* 0x000080000000791a */ /* 0x000fc80000000000 */
.L_x_13:
[----:B------:R-:W-:Y:S05]  /*06b0*/  WARPSYNC.ALL ;  /* 0x0000000000007948 */ /* 0x000fea0003800000 */
[----:B-----5:R-:W-:Y:S06]  /*06c0*/  BAR.SYNC.DEFER_BLOCKING 0x0 ;  /* 0x0000000000007b1d */ /* 0x020fec0000010000 */
[----:B------:R-:W-:Y:S02]  /*06d0*/  BSSY B1, `(.L_x_14) ;  /* 0x000000b000017945 */ /* 0x000fe40003800000 */
[----:B------:R-:W-:Y:S06]  /*06e0*/  BAR.SYNC.DEFER_BLOCKING 0x0 ;  /* 0x0000000000007b1d */ /* 0x000fec0000010000 */
[----:B------:R5:W-:Y:S01]  /*06f0*/  @!P0 STS [R9], RZ ;  /* 0x000000ff09008388 */ /* 0x000be20000000800 */
[----:B------:R-:W-:Y:S01]  /*0700*/  NOP ;  /* 0x0000000000007918 */ /* 0x000fe20000000000 */
[----:B------:R-:W-:Y:S05]  /*0710*/  @P2 BRA `(.L_x_15) ;  /* 0x0000000000182947 */ /* 0x000fea0003800000 */
[----:B-123--:R-:W1:Y:S01]  /*0720*/  LDS R3, [UR8+0x8] ;  /* 0x00000808ff037984 */ /* 0x00ee620008000800 */
[----:B----4-:R-:W2:Y:S01]  /*0730*/  LDC.64 R10, c[0x0][0x218] ;  /* 0x00008600ff0a7b82 */ /* 0x010ea20000000a00 */
[----:B------:R-:W-:Y:S02]  /*0740*/  IMAD.MOV.U32 R4, RZ, RZ, 0x70 ;  /* 0x00000070ff047424 */ /* 0x000fe400078e00ff */
[----:B--2---:R2:W-:Y:S03]  /*0750*/  STS.64 [UR8], R10 ;  /* 0x0000000aff007988 */ /* 0x0045e60008000a08 */
[----:B-1----:R-:W-:-:S05]  /*0760*/  LOP3.LUT R3, R3, 0x10, R4, 0xd8, !PT ;  /* 0x0000001003037812 */ /* 0x002fca00078ed804 */
[----:B------:R2:W-:Y:S02]  /*0770*/  STS [UR8+0x8], R3 ;  /* 0x00000803ff007988 */ /* 0x0005e40008000808 */
.L_x_15:
[----:B----4-:R-:W-:Y:S05]  /*0780*/  BSYNC B1 ;  /* 0x0000000000017941 */ /* 0x010fea0003800000 */
.L_x_14:
[----:B------:R-:W-:Y:S04]  /*0790*/  BSSY B2, `(.L_x_16) ;  /* 0x000000f000027945 */ /* 0x000fe80003800000 */
[----:B------:R-:W-:Y:S04]  /*07a0*/  BSSY B1, `(.L_x_17) ;  /* 0x000000c000017945 */ /* 0x000fe80003800000 */
[----:B------:R-:W-:Y:S05]  /*07b0*/  @P2 BRA `(.L_x_18) ;  /* 0x0000000000282947 */ /* 0x000fea0003800000 */
[----:B-123--:R-:W1:Y:S01]  /*07c0*/  LDS R3, [UR8+0x34] ;  /* 0x00003408ff037984 */ /* 0x00ee620008000800 */
[----:B------:R-:W-:Y:S01]  /*07d0*/  IMAD.MOV.U32 R4, RZ, RZ, 0x3f000000 ;  /* 0x3f000000ff047424 */ /* 0x000fe200078e00ff */
[----:B------:R-:W-:Y:S05]  /*07e0*/  @P2 BREAK B1 ;  /* 0x0000000000012942 */ /* 0x000fea0003800000 */
[----:B-1----:R-:W-:-:S05]  /*07f0*/  LOP3.LUT R3, R3, 0xff000000, R4, 0xb8, !PT ;  /* 0xff00000003037812 */ /* 0x002fca00078eb804 */
[----:B------:R1:W-:Y:S01]  /*0800*/  STS [UR8+0x34], R3 ;  /* 0x00003403ff007988 */ /* 0x0003e20008000808 */
[----:B------:R-:W-:Y:S05]  /*0810*/  @P2 BRA `(.L_x_19) ;  /* 0x0000000000182947 */ /* 0x000fea0003800000 */
[----:B-1----:R-:W1:Y:S01]  /*0820*/  LDS R3, [UR8+0x38] ;  /* 0x00003808ff037984 */ /* 0x002e620008000800 */
[----:B------:R-:W-:-:S05]  /*0830*/  IMAD.MOV.U32 R4, RZ, RZ, 0x3f ;  /* 0x0000003fff047424 */ /* 0x000fca00078e00ff */
[----:B-1----:R-:W-:-:S05]  /*0840*/  LOP3.LUT R3, R3, 0xff, R4, 0xb8, !PT ;  /* 0x000000ff03037812 */ /* 0x002fca00078eb804 */
[----:B------:R4:W-:Y:S02]  /*0850*/  STS [UR8+0x38], R3 ;  /* 0x00003803ff007988 */ /* 0x0009e40008000808 */
.L_x_18:
[----:B------:R-:W-:Y:S05]  /*0860*/  BSYNC B1 ;  /* 0x0000000000017941 */ /* 0x000fea0003800000 */
.L_x_17:
[----:B------:R1:W-:Y:S02]  /*0870*/  @!P2 STS [UR8+0x20], R14 ;  /* 0x0000200eff00a988 */ /* 0x0003e40008000808 */
.L_x_19:
[----:B------:R-:W-:Y:S05]  /*0880*/  BSYNC B2 ;  /* 0x0000000000027941 */ /* 0x000fea0003800000 */
.L_x_16:
[----:B------:R-:W-:Y:S05]  /*0890*/  WARPSYNC.ALL ;  /* 0x0000000000007948 */ /* 0x000fea0003800000 */
[----:B-1234-:R-:W1:Y:S01]  /*08a0*/  LDC R3, c[0x0][0x22c] ;  /* 0x00008b00ff037b82 */ /* 0x01ee620000000800 */
[----:B------:R-:W-:Y:S01]  /*08b0*/  BSSY B2, `(.L_x_20) ;  /* 0x0000010000027945 */ /* 0x000fe20003800000 */
[----:B-1----:R-:W-:-:S05]  /*08c0*/  VIADD R3, R3, 0xffffffff ;  /* 0xffffffff03037836 */ /* 0x002fca0000000000 */
[----:B------:R1:W-:Y:S01]  /*08d0*/  @!P2 STS [UR8+0x24], R3 ;  /* 0x00002403ff00a988 */ /* 0x0003e20008000808 */
[----:B------:R-:W-:Y:S05]  /*08e0*/  @P2 BRA `(.L_x_21) ;  /* 0x0000000000302947 */ /* 0x000fea0003800000 */
[----:B------:R-:W2:Y:S01]  /*08f0*/  LDS R5, [UR8+0x34] ;  /* 0x00003408ff057984 */ /* 0x000ea20008000800 */
[----:B------:R-:W3:Y:S03]  /*0900*/  LDC.64 R10, c[0x0][0x240] ;  /* 0x00009000ff0a7b82 */ /* 0x000ee60000000a00 */
[----:B------:R-:W4:Y:S01]  /*0910*/  LDS R4, [UR8+0x1c] ;  /* 0x00001c08ff047984 */ /* 0x000f220008000800 */
[C---:B---3--:R-:W-:Y:S01]  /*0920*/  SHF.L.U64.HI R11, R10.reuse, 0x1, R11 ;  /* 0x000000010a0b7819 */ /* 0x048fe2000001020b */
[----:B------:R-:W-:-:S03]  /*0930*/  IMAD.SHL.U32 R10, R10, 0x2, RZ ;  /* 0x000000020a0a7824 */ /* 0x000fc600078e00ff */
[--C-:B------:R-:W-:Y:S02]  /*0940*/  SHF.R.U32.HI R13, RZ, 0x4, R11.reuse ;  /* 0x00000004ff0d7819 */ /* 0x100fe4000001160b */
[----:B------:R-:W-:-:S05]  /*0950*/  SHF.R.U64 R10, R10, 0x4, R11 ;  /* 0x000000040a0a7819 */ /* 0x000fca000000120b */
[----:B------:R3:W-:Y:S01]  /*0960*/  STS [UR8+0xc], R10 ;  /* 0x00000c0aff007988 */ /* 0x0007e20008000808 */
[----:B--2---:R-:W-:Y:S02]  /*0970*/  LOP3.LUT R5, R5, 0x7, RZ, 0xb8, !PT ;  /* 0x0000000705057812 */ /* 0x004fe400078eb8ff */
[----:B----4-:R-:W-:-:S03]  /*0980*/  LOP3.LUT R4, R4, 0xf, R13, 0xb8, !PT ;  /* 0x0000000f04047812 */ /* 0x010fc600078eb80d */
[----:B------:R3:W-:Y:S04]  /*0990*/  STS [UR8+0x34], R5 ;  /* 0x00003405ff007988 */ /* 0x0007e80008000808 */
[----:B------:R3:W-:Y:S02]  /*09a0*/  STS [UR8+0x1c], R4 ;  /* 0x00001c04ff007988 */ /* 0x0007e40008000808 */
.L_x_21:
[----:B------:R-:W-:Y:S05]  /*09b0*/  BSYNC B2 ;  /* 0x0000000000027941 */ /* 0x000fea0003800000 */
.L_x_20:
[----:B------:R-:W-:Y:S04]  /*09c0*/  BSSY B3, `(.L_x_22) ;  /* 0x000001a000037945 */ /* 0x000fe80003800000 */
[----:B------:R-:W-:Y:S04]  /*09d0*/  BSSY B2, `(.L_x_23) ;  /* 0x0000015000027945 */ /* 0x000fe80003800000 */
[----:B------:R-:W-:Y:S05]  /*09e0*/  @P2 BRA `(.L_x_24) ;  /* 0x0000000000202947 */ /* 0x000fea0003800000 */
[----:B---3--:R-:W2:Y:S02]  /*09f0*/  LDS R4, [UR8+0x34] ;  /* 0x00003408ff047984 */ /* 0x008ea40008000800 */
[----:B--2---:R-:W-:-:S05]  /*0a00*/  LOP3.LUT R4, R4, 0x38, RZ, 0xb8, !PT ;  /* 0x0000003804047812 */ /* 0x004fca00078eb8ff */
[----:B------:R2:W-:Y:S01]  /*0a10*/  STS [UR8+0x34], R4 ;  /* 0x00003404ff007988 */ /* 0x0005e20008000808 */
[----:B------:R-:W-:Y:S05]  /*0a20*/  @P2 BRA `(.L_x_25) ;  /* 0x0000000000202947 */ /* 0x000fea0003800000 */
[----:B--2---:R-:W2:Y:S01]  /*0a30*/  LDS R4, [UR8+0x8] ;  /* 0x00000808ff047984 */ /* 0x004ea20008000800 */
[----:B------:R-:W-:-:S05]  /*0a40*/  IMAD.MOV.U32 R5, RZ, RZ, 0x780 ;  /* 0x00000780ff057424 */ /* 0x000fca00078e00ff */
[----:B--2---:R-:W-:-:S05]  /*0a50*/  LOP3.LUT R4, R4, 0x300, R5, 0xd8, !PT ;  /* 0x0000030004047812 */ /* 0x004fca00078ed805 */
[----:B------:R2:W-:Y:S02]  /*0a60*/  STS [UR8+0x8], R4 ;  /* 0x00000804ff007988 */ /* 0x0005e40008000808 */
.L_x_24:
[----:B------:R-:W-:Y:S05]  /*0a70*/  @P2 BRA `(.L_x_26) ;  /* 0x0000000000282947 */ /* 0x000fea0003800000 */
[----:B--23--:R-:W2:Y:S02]  /*0a80*/  LDS R4, [UR8+0x8] ;  /* 0x00000808ff047984 */ /* 0x00cea40008000800 */
[----:B--2---:R-:W-:-:S05]  /*0a90*/  LOP3.LUT R4, R4, 0x1800, RZ, 0xb8, !PT ;  /* 0x0000180004047812 */ /* 0x004fca00078eb8ff */
[----:B------:R3:W-:Y:S02]  /*0aa0*/  STS [UR8+0x8], R4 ;  /* 0x00000804ff007988 */ /* 0x0007e40008000808 */
.L_x_25:
[----:B------:R-:W-:Y:S05]  /*0ab0*/  @P2 BREAK B2 ;  /* 0x0000000000022942 */ /* 0x000fea0003800000 */
[----:B------:R-:W-:Y:S05]  /*0ac0*/  @P2 BRA `(.L_x_27) ;  /* 0x0000000000242947 */ /* 0x000fea0003800000 */
[----:B--23--:R-:W2:Y:S01]  /*0ad0*/  LDS R4, [UR8+0x8] ;  /* 0x00000808ff047984 */ /* 0x00cea20008000800 */
[----:B------:R-:W-:-:S05]  /*0ae0*/  IMAD.MOV.U32 R5, RZ, RZ, 0x6000 ;  /* 0x00006000ff057424 */ /* 0x000fca00078e00ff */
[----:B--2---:R-:W-:-:S04]  /*0af0*/  LOP3.LUT R4, R4, 0x6000, R5, 0xd8, !PT ;  /* 0x0000600004047812 */ /* 0x004fc800078ed805 */
[----:B------:R-:W-:-:S05]  /*0b00*/  LOP3.LUT R4, R4, 0x400000, RZ, 0xb8, !PT ;  /* 0x0040000004047812 */ /* 0x000fca00078eb8ff */
[----:B------:R4:W-:Y:S02]  /*0b10*/  STS [UR8+0x8], R4 ;  /* 0x00000804ff007988 */ /* 0x0009e40008000808 */
.L_x_26:
[----:B------:R-:W-:Y:S05]  /*0b20*/  BSYNC B2 ;  /* 0x0000000000027941 */ /* 0x000fea0003800000 */
.L_x_23:
[----:B--234-:R-:W2:Y:S02]  /*0b30*/  @!P2 LDS R4, [UR8+0x8] ;  /* 0x00000808ff04a984 */ /* 0x01cea40008000800 */
[----:B--2---:R-:W-:-:S05]  /*0b40*/  @!P2 LOP3.LUT R4, R4, 0x8000, RZ, 0xb8, !PT ;  /* 0x000080000404a812 */ /* 0x004fca00078eb8ff */
[----:B------:R4:W-:Y:S02]  /*0b50*/  @!P2 STS [UR8+0x8], R4 ;  /* 0x00000804ff00a988 */ /* 0x0009e40008000808 */
.L_x_27:
[----:B------:R-:W-:Y:S05]  /*0b60*/  BSYNC B3 ;  /* 0x0000000000037941 */ /* 0x000fea0003800000 */
.L_x_22:
[----:B------:R-:W-:Y:S05]  /*0b70*/  WARPSYNC.ALL ;  /* 0x0000000000007948 */ /* 0x000fea0003800000 */
[----:B------:R-:W-:-:S04]  /*0b80*/  UIADD3 UR53, UR4, 0x80, URZ ;  /* 0x0000008004357890 */ /* 0x000fc8000fffe03f */
[----:B------:R-:W-:-:S04]  /*0b90*/  UIADD3 UR52, UP0, UR53, UR54, URZ ;  /* 0x0000003635347290 */ /* 0x000fc8000ff1e03f */
[----:B------:R-:W-:Y:S01]  /*0ba0*/  ULEA.HI.X.SX32 UR53, UR53, UR55, 0x1, UP0 ;  /* 0x0000003735357291 */ /* 0x000fe200080f0e3f */
[----:B------:R-:W-:Y:S11]  /*0bb0*/  @P0 BRA `(.L_x_28) ;  /* 0x0000000000280947 */ /* 0x000ff60003800000 */
[----:B--234-:R-:W2:Y:S01]  /*0bc0*/  S2R R4, SR_LANEID ;  /* 0x0000000000047919 */ /* 0x01cea20000000000 */
[----:B------:R-:W-:Y:S05]  /*0bd0*/  WARPSYNC.ALL ;  /* 0x0000000000007948 */ /* 0x000fea0003800000 */
[----:B--2---:R-:W-:-:S05]  /*0be0*/  IMAD.SHL.U32 R10, R4, 0x4, RZ ;  /* 0x00000004040a7824 */ /* 0x004fca00078e00ff */
[----:B------:R-:W2:Y:S01]  /*0bf0*/  LDS R11, [R10+UR8] ;  /* 0x000000080a0b7984 */ /* 0x000ea20008000800 */
[----:B------:R-:W-:-:S05]  /*0c00*/  IADD3 R4, P1, R10, UR52, RZ ;  /* 0x000000340a047c10 */ /* 0x000fca000ff3e0ff */
[----:B------:R-:W-:-:S05]  /*0c10*/  IMAD.X R5, RZ, RZ, UR53, P1 ;  /* 0x00000035ff057e24 */ /* 0x000fca00088e06ff */
[----:B--2---:R2:W3:Y:S01]  /*0c20*/  ATOMG.E.EXCH.STRONG.GPU PT, RZ, [R4], R11 ;  /* 0x0000000b04ff73a8 */ /* 0x0044e200041ee100 */
[----:B------:R-:W-:-:S04]  /*0c30*/  DEPBAR {5,4,3,2,1,0} ;  /* 0x0000003f0000791a */ /* 0x000fc80000000000 */
[----:B------:R2:W-:Y:S01]  /*0c40*/  UTMACCTL.IV [UR52] ;  /* 0x00000000340079b9 */ /* 0x0005e20008000000 */
[----:B------:R-:W-:Y:S01]  /*0c50*/  NOP ;  /* 0x0000000000007918 */ /* 0x000fe20000000000 */
.L_x_28:
[----:B------:R-:W-:Y:S05]  /*0c60*/  @P0 BRA `(.L_x_29) ;  /* 0x00000000000c0947 */ /* 0x000fea0003800000 */
[----:B------:R0:W-:Y:S01]  /*0c70*/  UTMACMDFLUSH ;  /* 0x00000000000079b7 */ /* 0x0001e20000000000 */
[----:B------:R-:W-:Y:S05]  /*0c80*/  @P0 BRA `(.L_x_29) ;  /* 0x0000000000040947 */ /* 0x000fea0003800000 */
[----:B------:R-:W-:-:S04]  /*0c90*/  DEPBAR.LE SB0, 0x0 ;  /* 0x000080000000791a */ /* 0x000fc80000000000 */
.L_x_29:
[----:B------:R-:W-:Y:S05]  /*0ca0*/  WARPSYNC.ALL ;  /* 0x0000000000007948 */ /* 0x000fea0003800000 */
[----:B---3--:R-:W-:Y:S06]  /*0cb0*/  BAR.SYNC.DEFER_BLOCKING 0x0 ;  /* 0x0000000000007b1d */ /* 0x008fec0000010000 */
[----:B------:R-:W-:Y:S02]  /*0cc0*/  BSSY B3, `(.L_x_30) ;  /* 0x000000b000037945 */ /* 0x000fe40003800000 */
[----:B------:R-:W-:Y:S06]  /*0cd0*/  BAR.SYNC.DEFER_BLOCKING 0x0 ;  /* 0x0000000000007b1d */ /* 0x000fec0000010000 */
[----:B------:R3:W-:Y:S01]  /*0ce0*/  @!P0 STS [R9], RZ ;  /* 0x000000ff09008388 */ /* 0x0007e20000000800 */
[----:B------:R-:W-:Y:S01]  /*0cf0*/  NOP ;  /* 0x0000000000007918 */ /* 0x000fe20000000000 */
[----:B------:R-:W-:Y:S05]  /*0d00*/  @P2 BRA `(.L_x_31) ;  /* 0x0000000000182947 */ /* 0x000fea0003800000 */
[----:B--2-4-:R-:W2:Y:S01]  /*0d10*/  LDS R4, [UR8+0x8] ;  /* 0x00000808ff047984 */ /* 0x014ea20008000800 */
[----:B------:R-:W4:Y:S01]  /*0d20*/  LDC.64 R10, c[0x0][0x220] ;  /* 0x00008800ff0a7b82 */ /* 0x000f220000000a00 */
[----:B------:R-:W-:Y:S02]  /*0d30*/  IMAD.MOV.U32 R5, RZ, RZ, 0x70 ;  /* 0x00000070ff057424 */ /* 0x000fe400078e00ff */
[----:B----4-:R4:W-:Y:S03]  /*0d40*/  STS.64 [UR8], R10 ;  /* 0x0000000aff007988 */ /* 0x0109e60008000a08 */
[----:B--2---:R-:W-:-:S05]  /*0d50*/  LOP3.LUT R4, R4, 0x10, R5, 0xd8, !PT ;  /* 0x0000001004047812 */ /* 0x004fca00078ed805 */
[----:B------:R4:W-:Y:S02]  /*0d60*/  STS [UR8+0x8], R4 ;  /* 0x00000804ff007988 */ /* 0x0009e40008000808 */
.L_x_31:
[----:B--2---:R-:W-:Y:S05]  /*0d70*/  BSYNC B3 ;  /* 0x0000000000037941 */ /* 0x004fea0003800000 */
.L_x_30:
[----:B------:R-:W-:Y:S04]  /*0d80*/  BSSY B4, `(.L_x_32) ;  /* 0x0000011000047945 */ /* 0x000fe80003800000 */
[----:B------:R-:W-:Y:S04]  /*0d90*/  BSSY B3, `(.L_x_33) ;  /* 0x000000e000037945 */ /* 0x000fe80003800000 */
[----:B------:R-:W-:Y:S05]  /*0da0*/  @P2 BRA `(.L_x_34) ;  /* 0x0000000000242947 */ /* 0x000fea0003800000 */
[----:B----4-:R-:W2:Y:S01]  /*0db0*/  LDS R4, [UR8+0x34] ;  /* 0x00003408ff047984 */ /* 0x010ea20008000800 */
[----:B------:R-:W-:-:S05]  /*0dc0*/  IMAD.MOV.U32 R5, RZ, RZ, 0x3f000000 ;  /* 0x3f000000ff057424 */ /* 0x000fca00078e00ff */
[----:B--2---:R-:W-:-:S05]  /*0dd0*/  LOP3.LUT R4, R4, 0xff000000, R5, 0xb8, !PT ;  /* 0xff00000004047812 */ /* 0x004fca00078eb805 */
[----:B------:R2:W-:Y:S01]  /*0de0*/  STS [UR8+0x34], R4 ;  /* 0x00003404ff007988 */ /* 0x0005e20008000808 */
[----:B------:R-:W-:Y:S05]  /*0df0*/  @P2 BRA `(.L_x_35) ;  /* 0x00000000001c2947 */ /* 0x000fea0003800000 */
[----:B--2---:R-:W2:Y:S01]  /*0e00*/  LDS R4, [UR8+0x38] ;  /* 0x00003808ff047984 */ /* 0x004ea20008000800 */
[----:B------:R-:W-:-:S05]  /*0e10*/  IMAD.MOV.U32 R5, RZ, RZ, 0x3f ;  /* 0x0000003fff057424 */ /* 0x000fca00078e00ff */
[----:B--2---:R-:W-:-:S05]  /*0e20*/  LOP3.LUT R4, R4, 0xff, R5, 0xb8, !PT ;  /* 0x000000ff04047812 */ /* 0x004fca00078eb805 */
[----:B------:R2:W-:Y:S02]  /*0e30*/  STS [UR8+0x38], R4 ;  /* 0x00003804ff007988 */ /* 0x0005e40008000808 */
.L_x_34:
[----:B------:R-:W-:Y:S05]  /*0e40*/  @P2 BREAK B3 ;  /* 0x0000000000032942 */ /* 0x000fea0003800000 */
[----:B------:R-:W-:Y:S05]  /*0e50*/  @P2 BRA `(.L_x_36) ;  /* 0x00000000000c2947 */ /* 0x000fea0003800000 */
[----:B------:R1:W-:Y:S02]  /*0e60*/  STS [UR8+0x20], R3 ;  /* 0x00002003ff007988 */ /* 0x0003e40008000808 */
.L_x_35:
[----:B------:R-:W-:Y:S05]  /*0e70*/  BSYNC B3 ;  /* 0x0000000000037941 */ /* 0x000fea0003800000 */
.L_x_33:
[----:B------:R1:W-:Y:S02]  /*0e80*/  @!P2 STS [UR8+0x24], R2 ;  /* 0x00002402ff00a988 */ /* 0x0003e40008000808 */
.L_x_36:
[----:B------:R-:W-:Y:S05]  /*0e90*/  BSYNC B4 ;  /* 0x0000000000047941 */ /* 0x000fea0003800000 */
.L_x_32:
[----:B------:R-:W-:Y:S05]  /*0ea0*/  WARPSYNC.ALL ;  /* 0x0000000000007948 */ /* 0x000fea0003800000 */
[----:B------:R-:W-:Y:S04]  /*0eb0*/  BSSY B4, `(.L_x_37) ;  /* 0x000000e000047945 */ /* 0x000fe80003800000 */
[----:B------:R-:W-:Y:S05]  /*0ec0*/  @P2 BRA `(.L_x_38) ;  /* 0x0000000000302947 */ /* 0x000fea0003800000 */
[----:B-1----:R-:W1:Y:S01]  /*0ed0*/  LDS R3, [UR8+0x34] ;  /* 0x00003408ff037984 */ /* 0x002e620008000800 */
[----:B--2-4-:R-:W2:Y:S03]  /*0ee0*/  LDC.64 R4, c[0x0][0x248] ;  /* 0x00009200ff047b82 */ /* 0x014ea60000000a00 */
[----:B------:R-:W4:Y:S01]  /*0ef0*/  LDS R2, [UR8+0x1c] ;  /* 0x00001c08ff027984 */ /* 0x000f220008000800 */
[C---:B--2---:R-:W-:Y:S01]  /*0f00*/  SHF.L.U64.HI R5, R4.reuse, 0x1, R5 ;  /* 0x0000000104057819 */ /* 0x044fe20000010205 */
[----:B------:R-:W-:-:S03]  /*0f10*/  IMAD.SHL.U32 R4, R4, 0x2, RZ ;  /* 0x0000000204047824 */ /* 0x000fc600078e00ff */
[--C-:B---3-5:R-:W-:Y:S02]  /*0f20*/  SHF.R.U32.HI R9, RZ, 0x4, R5.reuse ;  /* 0x00000004ff097819 */ /* 0x128fe40000011605 */
[----:B------:R-:W-:-:S05]  /*0f30*/  SHF.R.U64 R4, R4, 0x4, R5 ;  /* 0x0000000404047819 */ /* 0x000fca0000001205 */
[----:B------:R2:W-:Y:S01]  /*0f40*/  STS [UR8+0xc], R4 ;  /* 0x00000c04ff007988 */ /* 0x0005e20008000808 */
[----:B-1----:R-:W-:Y:S02]  /*0f50*/  LOP3.LUT R3, R3, 0x7, RZ, 0xb8, !PT ;  /* 0x0000000703037812 */ /* 0x002fe400078eb8ff */
[----:B----4-:R-:W-:-:S03]  /*0f60*/  LOP3.LUT R2, R2, 0xf, R9, 0xb8, !PT ;  /* 0x0000000f02027812 */ /* 0x010fc600078eb809 */
[----:B------:R2:W-:Y:S04]  /*0f70*/  STS [UR8+0x34], R3 ;  /* 0x00003403ff007988 */ /* 0x0005e80008000808 */
[----:B------:R2:W-:Y:S02]  /*0f80*/  STS [UR8+0x1c], R2 ;  /* 0x00001c02ff007988 */ /* 0x0005e40008000808 */
.L_x_38:
[----:B------:R-:W-:Y:S05]  /*0f90*/  BSYNC B4 ;  /* 0x0000000000047941 */ /* 0x000fea0003800000 */
.L_x_37:
[----:B------:R-:W-:Y:S04]  /*0fa0*/  BSSY B4, `(.L_x_39) ;  /* 0x000001a000047945 */ /* 0x000fe80003800000 */
[----:B------:R-:W-:Y:S04]  /*0fb0*/  BSSY B5, `(.L_x_40) ;  /* 0x0000015000057945 */ /* 0x000fe80003800000 */
[----:B------:R-:W-:Y:S05]  /*0fc0*/  @P2 BRA `(.L_x_41) ;  /* 0x0000000000202947 */ /* 0x000fea0003800000 */
[----:B-12---:R-:W1:Y:S02]  /*0fd0*/  LDS R2, [UR8+0x34] ;  /* 0x00003408ff027984 */ /* 0x006e640008000800 */
[----:B-1----:R-:W-:-:S05]  /*0fe0*/  LOP3.LUT R2, R2, 0x38, RZ, 0xb8, !PT ;  /* 0x0000003802027812 */ /* 0x002fca00078eb8ff */
[----:B------:R1:W-:Y:S01]  /*0ff0*/  STS [UR8+0x34], R2 ;  /* 0x00003402ff007988 */ /* 0x0003e20008000808 */
[----:B------:R-:W-:Y:S05]  /*1000*/  @P2 BRA `(.L_x_42) ;  /* 0x0000000000202947 */ /* 0x000fea0003800000 */
[----:B-1----:R-:W1:Y:S01]  /*1010*/  LDS R2, [UR8+0x8] ;  /* 0x00000808ff027984 */ /* 0x002e620008000800 */
[----:B------:R-:W-:-:S05]  /*1020*/  IMAD.MOV.U32 R3, RZ, RZ, 0x780 ;  /* 0x00000780ff037424 */ /* 0x000fca00078e00ff */
[----:B-1----:R-:W-:-:S05]  /*1030*/  LOP3.LUT R2, R2, 0x300, R3, 0xd8, !PT ;  /* 0x0000030002027812 */ /* 0x002fca00078ed803 */
[----:B------:R1:W-:Y:S02]  /*1040*/  STS [UR8+0x8], R2 ;  /* 0x00000802ff007988 */ /* 0x0003e40008000808 */
.L_x_41:
[----:B------:R-:W-:Y:S05]  /*1050*/  @P2 BRA `(.L_x_43) ;  /* 0x0000000000282947 */ /* 0x000fea0003800000 */
[----:B-12---:R-:W1:Y:S02]  /*1060*/  LDS R2, [UR8+0x8] ;  /* 0x00000808ff027984 */ /* 0x006e640008000800 */
[----:B-1----:R-:W-:-:S05]  /*1070*/  LOP3.LUT R2, R2, 0x1800, RZ, 0xb8, !PT ;  /* 0x0000180002027812 */ /* 0x002fca00078eb8ff */
[----:B------:R2:W-:Y:S02]  /*1080*/  STS [UR8+0x8], R2 ;  /* 0x00000802ff007988 */ /* 0x0005e40008000808 */
.L_x_42:
[----:B------:R-:W-:Y:S05]  /*1090*/  @P2 BREAK B5 ;  /* 0x0000000000052942 */ /* 0x000fea0003800000 */
[----:B------:R-:W-:Y:S05]  /*10a0*/  @P2 BRA `(.L_x_44) ;  /* 0x0000000000242947 */ /* 0x000fea0003800000 */
[----:B-12---:R-:W1:Y:S01]  /*10b0*/  LDS R2, [UR8+0x8] ;  /* 0x00000808ff027984 */ /* 0x006e620008000800 */
[----:B------:R-:W-:-:S05]  /*10c0*/  IMAD.MOV.U32 R3, RZ, RZ, 0x6000 ;  /* 0x00006000ff037424 */ /* 0x000fca00078e00ff */
[----:B-1----:R-:W-:-:S04]  /*10d0*/  LOP3.LUT R2, R2, 0x6000, R3, 0xd8, !PT ;  /* 0x0000600002027812 */ /* 0x002fc800078ed803 */
[----:B------:R-:W-:-:S05]  /*10e0*/  LOP3.LUT R2, R2, 0x400000, RZ, 0xb8, !PT ;  /* 0x0040000002027812 */ /* 0x000fca00078eb8ff */
[----:B------:R1:W-:Y:S02]  /*10f0*/  STS [UR8+0x8], R2 ;  /* 0x00000802ff007988 */ /* 0x0003e40008000808 */
.L_x_43:
[----:B------:R-:W-:Y:S05]  /*1100*/  BSYNC B5 ;  /* 0x0000000000057941 */ /* 0x000fea0003800000 */
.L_x_40:
[----:B-12---:R-:W1:Y:S02]  /*1110*/  @!P2 LDS R2, [UR8+0x8] ;  /* 0x00000808ff02a984 */ /* 0x006e640008000800 */
[----:B-1----:R-:W-:-:S05]  /*1120*/  @!P2 LOP3.LUT R2, R2, 0x8000, RZ, 0xb8, !PT ;  /* 0x000080000202a812 */ /* 0x002fca00078eb8ff */
[----:B------:R1:W-:Y:S02]  /*1130*/  @!P2 STS [UR8+0x8], R2 ;  /* 0x00000802ff00a988 */ /* 0x0003e40008000808 */
.L_x_44:
[----:B------:R-:W-:Y:S05]  /*1140*/  BSYNC B4 ;  /* 0x0000000000047941 */ /* 0x000fea0003800000 */
.L_x_39:
[----:B------:R-:W-:Y:S05]  /*1150*/  WARPSYNC.ALL ;  /* 0x0000000000007948 */ /* 0x000fea0003800000 */
[----:B------:R-:W-:-:S04]  /*1160*/  UIADD3 UR4, UR4, 0x100, URZ ;  /* 0x0000010004047890 */ /* 0x000fc8000fffe03f */
[----:B------:R-:W-:-:S04]  /*1170*/  UIADD3 UR54, UP0, UR4, UR54, URZ ;  /* 0x0000003604367290 */ /* 0x000fc8000ff1e03f */
[----:B------:R-:W-:Y:S01]  /*1180*/  ULEA.HI.X.SX32 UR55, UR4, UR55, 0x1, UP0 ;  /* 0x0000003704377291 */ /* 0x000fe200080f0e3f */
[----:B------:R-:W-:Y:S11]  /*1190*/  @P0 BRA `(.L_x_45) ;  /* 0x0000000000280947 */ /* 0x000ff60003800000 */
[----:B-12---:R-:W4:Y:S01]  /*11a0*/  S2R R2, SR_LANEID ;  /* 0x0000000000027919 */ /* 0x006f220000000000 */
[----:B------:R-:W-:Y:S05]  /*11b0*/  WARPSYNC.ALL ;  /* 0x0000000000007948 */ /* 0x000fea0003800000 */
[----:B----4-:R-:W-:-:S05]  /*11c0*/  IMAD.SHL.U32 R4, R2, 0x4, RZ ;  /* 0x0000000402047824 */ /* 0x010fca00078e00ff */
[----:B------:R-:W1:Y:S01]  /*11d0*/  LDS R5, [R4+UR8] ;  /* 0x0000000804057984 */ /* 0x000e620008000800 */
[----:B------:R-:W-:-:S05]  /*11e0*/  IADD3 R2, P1, R4, UR54, RZ ;  /* 0x0000003604027c10 */ /* 0x000fca000ff3e0ff */
[----:B------:R-:W-:-:S05]  /*11f0*/  IMAD.X R3, RZ, RZ, UR55, P1 ;  /* 0x00000037ff037e24 */ /* 0x000fca00088e06ff */
[----:B-1----:R1:W2:Y:S01]  /*1200*/  ATOMG.E.EXCH.STRONG.GPU PT, RZ, [R2], R5 ;  /* 0x0000000502ff73a8 */ /* 0x0022a200041ee100 */
[----:B------:R-:W-:-:S04]  /*1210*/  DEPBAR {5,4,3,2,1,0} ;  /* 0x0000003f0000791a */ /* 0x000fc80000000000 */
[----:B------:R1:W-:Y:S01]  /*1220*/  UTMACCTL.IV [UR54] ;  /* 0x00000000360079b9 */ /* 0x0003e20008000000 */
[----:B------:R-:W-:Y:S01]  /*1230*/  NOP ;  /* 0x0000000000007918 */ /* 0x000fe20000000000 */
.L_x_45:
[----:B------:R-:W-:Y:S05]  /*1240*/  @P0 BRA `(.L_x_46) ;  /* 0x00000000000c0947 */ /* 0x000fea0003800000 */
[----:B------:R0:W-:Y:S01]  /*1250*/  UTMACMDFLUSH ;  /* 0x00000000000079b7 */ /* 0x0001e20000000000 */
[----:B------:R-:W-:Y:S05]  /*1260*/  @P0 BRA `(.L_x_46) ;  /* 0x0000000000040947 */ /* 0x000fea0003800000 */
[----:B------:R-:W-:-:S04]  /*1270*/  DEPBAR.LE SB0, 0x0 ;  /* 0x000080000000791a */ /* 0x000fc80000000000 */
.L_x_46:
[----:B------:R-:W-:Y:S05]  /*1280*/  WARPSYNC.ALL ;  /* 0x0000000000007948 */ /* 0x000fea0003800000 */
[----:B--2---:R-:W-:Y:S01]  /*1290*/  BAR.SYNC.DEFER_BLOCKING 0x0 ;  /* 0x0000000000007b1d */ /* 0x004fe20000010000 */
[----:B------:R-:W-:Y:S01]  /*12a0*/  ISETP.GE.AND P0, PT, R8, 0x1, PT ;  /* 0x000000010800780c */ /* 0x000fe20003f06270 */
[----:B------:R-:W-:Y:S01]  /*12b0*/  USHF.L.U32 UR15, UR56, 0x6, URZ ;  /* 0x00000006380f7899 */ /* 0x000fe2000800063f */
[----:B------:R-:W-:Y:S01]  /*12c0*/  CS2R R24, SRZ ;  /* 0x0000000000187805 */ /* 0x000fe2000001ff00 */
[----:B------:R-:W-:Y:S01]  /*12d0*/  USHF.L.U32 UR19, UR11, 0x6, URZ ;  /* 0x000000060b137899 */ /* 0x000fe2000800063f */
[----:B------:R-:W-:Y:S01]  /*12e0*/  CS2R R26, SRZ ;  /* 0x00000000001a7805 */ /* 0x000fe2000001ff00 */
[----:B------:R-:W-:Y:S01]  /*12f0*/  VOTEU.ALL UP0, P2 ;  /* 0x00000000003f7886 */ /* 0x000fe20001000000 */
[----:B------:R-:W-:Y:S01]  /*1300*/  UMOV UR4, 0x1 ;  /* 0x0000000100047882 */ /* 0x000fe20000000000 */
[----:B------:R-:W-:-:S02]  /*1310*/  CS2R R28, SRZ ;  /* 0x00000000001c7805 */ /* 0x000fc4000001ff00 */
[----:B------:R-:W-:Y:S02]  /*1320*/  CS2R R30, SRZ ;  /* 0x00000000001e7805 */ /* 0x000fe4000001ff00 */
[----:B------:R-:W-:Y:S01]  /*1330*/  CS2R R32, SRZ ;  /* 0x0000000000207805 */ /* 0x000fe2000001ff00 */
[----:B------:R-:W-:-:S04]  /*1340*/  @!UP0 UIADD3 UR4, -UR4, 0x100000, URZ ;  /* 0x0010000004048890 */ /* 0x000fc8000fffe13f */
[----:B------:R-:W-:Y:S02]  /*1350*/  @!UP0 USHF.L.U32 UR5, UR4, 0xb, URZ ;  /* 0x0000000b04058899 */ /* 0x000fe4000800063f */
[----:B------:R-:W-:Y:S01]  /*1360*/  @!UP0 USHF.L.U32 UR4, UR4, 0x1, URZ ;  /* 0x0000000104048899 */ /* 0x000fe2000800063f */
[----:B------:R-:W-:Y:S01]  /*1370*/  CS2R R34, SRZ ;  /* 0x0000000000227805 */ /* 0x000fe2000001ff00 */
[----:B------:R-:W-:Y:S01]  /*1380*/  VOTEU.ALL UP0, P2 ;  /* 0x00000000003f7886 */ /* 0x000fe20001000000 */
[----:B------:R-:W-:Y:S02]  /*1390*/  CS2R R36, SRZ ;  /* 0x0000000000247805 */ /* 0x000fe4000001ff00 */
[----:B------:R-:W-:Y:S01]  /*13a0*/  CS2R R38, SRZ ;  /* 0x0000000000267805 */ /* 0x000fe2000001ff00 */
[----:B------:R-:W2:Y:S06]  /*13b0*/  FENCE.VIEW.ASYNC.S ;  /* 0x00000000000073c6 */ /* 0x000eac0000000000 */
[----:B--2---:R2:W1:Y:S01]  /*13c0*/  @!UP0 SYNCS.EXCH.64 URZ, [UR8+0x8000], UR4 ;  /* 0x00800004083f85b2 */ /* 0x0044620008000100 */
[----:B------:R-:W-:Y:S05]  /*13d0*/  @!P0 BRA `(.L_x_47) ;  /* 0x0000000400508947 */ /* 0x000fea0003800000 */
[----:B-1----:R-:W1:Y:S01]  /*13e0*/  LDC R3, c[0x0][0x230] ;  /* 0x00008c00ff037b82 */ /* 0x002e620000000800 */
[----:B------:R-:W-:Y:S01]  /*13f0*/  USHF.R.U32.HI UR24, URZ, 0x4, UR8 ;  /* 0x000000043f187899 */ /* 0x000fe20008011608 */
[----:B------:R-:W-:Y:S01]  /*1400*/  SHF.R.U32.HI R2, RZ, 0x5, R0 ;  /* 0x00000005ff027819 */ /* 0x000fe20000011600 */
[----:B--2---:R-:W-:Y:S01]  /*1410*/  UMOV UR4, URZ ;  /* 0x0000003f00047c82 */ /* 0x004fe20008000000 */
[----:B------:R-:W-:Y:S01]  /*1420*/  CS2R R24, SRZ ;  /* 0x0000000000187805 */ /* 0x000fe2000001ff00 */
[----:B------:R-:W-:Y:S01]  /*1430*/  USGXT.U32 UR24, UR24, 0xe ;  /* 0x0000000e1818789a */ /* 0x000fe20008000000 */
[----:B------:R-:W-:Y:S02]  /*1440*/  R2UR UR10, R2 ;  /* 0x00000000020a72ca */ /* 0x000fe400000e0000 */
[----:B------:R-:W-:Y:S02]  /*1450*/  CS2R R26, SRZ ;  /* 0x00000000001a7805 */ /* 0x000fe4000001ff00 */
[----:B------:R-:W-:Y:S01]  /*1460*/  CS2R R28, SRZ ;  /* 0x00000000001c7805 */ /* 0x000fe2000001ff00 */
[----:B------:R-:W-:Y:S01]  /*1470*/  UIADD3 UR20, UP0, UR24, 0x2, URZ ;  /* 0x0000000218147890 */ /* 0x000fe2000ff1e03f */
[----:B------:R-:W-:-:S02]  /*1480*/  CS2R R30, SRZ ;  /* 0x00000000001e7805 */ /* 0x000fc4000001ff00 */
[----:B------:R-:W-:Y:S02]  /*1490*/  CS2R R32, SRZ ;  /* 0x0000000000207805 */ /* 0x000fe4000001ff00 */
[----:B------:R-:W-:Y:S01]  /*14a0*/  CS2R R34, SRZ ;  /* 0x0000000000227805 */ /* 0x000fe2000001ff00 */
[----:B------:R-:W-:Y:S01]  /*14b0*/  UIADD3.X UR21, UR4, 0x40000040, URZ, UP0, !UPT ;  /* 0x4000004004157890 */ /* 0x000fe200087fe43f */
[----:B------:R-:W-:Y:S02]  /*14c0*/  CS2R R36, SRZ ;  /* 0x0000000000247805 */ /* 0x000fe4000001ff00 */
[----:B------:R-:W-:Y:S01]  /*14d0*/  CS2R R38, SRZ ;  /* 0x0000000000267805 */ /* 0x000fe2000001ff00 */
[----:B------:R-:W-:Y:S02]  /*14e0*/  UIADD3 UR9, UR8, 0x4000, URZ ;  /* 0x0000400008097890 */ /* 0x000fe4000fffe03f */
[----:B------:R-:W-:Y:S02]  /*14f0*/  UIADD3.64 UR28, UR20, 0x2, URZ ;  /* 0x00000002141c7897 */ /* 0x000fe4000fffe03f */
[----:B------:R-:W-:-:S02]  /*1500*/  UIADD3.64 UR32, UR20, 0x4, URZ ;  /* 0x0000000414207897 */ /* 0x000fc4000fffe03f */
[----:B------:R-:W-:Y:S02]  /*1510*/  UIADD3.64 UR36, UR20, 0x1fe, URZ ;  /* 0x000001fe14247897 */ /* 0x000fe4000fffe03f */
[----:B------:R-:W-:Y:S02]  /*1520*/  UIADD3.64 UR40, UR20, 0x200, URZ ;  /* 0x0000020014287897 */ /* 0x000fe4000fffe03f */
[----:B------:R-:W-:Y:S02]  /*1530*/  UIADD3.64 UR44, UR20, 0x202, URZ ;  /* 0x00000202142c7897 */ /* 0x000fe4000fffe03f */
[----:B------:R-:W-:-:S12]  /*1540*/  UIADD3.64 UR48, UR20, 0x204, URZ ;  /* 0x0000020414307897 */ /* 0x000fd8000fffe03f */
.L_x_49:
[----:B------:R-:W-:Y:S01]  /*1550*/  BAR.SYNC.DEFER_BLOCKING 0x0 ;  /* 0x0000000000007b1d */ /* 0x000fe20000010000 */
[----:B------:R-:W-:Y:S01]  /*1560*/  @!P2 IMAD.MOV.U32 R2, RZ, RZ, 0x8000 ;  /* 0x00008000ff02a424 */ /* 0x000fe200078e00ff */
[----:B------:R-:W-:Y:S01]  /*1570*/  ELECT P1, URZ, PT ;  /* 0x00000000003f782f */ /* 0x000fe20003820000 */
[----:B------:R-:W-:-:S03]  /*1580*/  ULOP3.LUT UR14, UR10, 0x1, URZ, 0xc0, !UPT ;  /* 0x000000010a0e7892 */ /* 0x000fc6000f8ec03f */
[C---:B------:R-:W-:Y:S02]  /*1590*/  ISETP.LT.U32.AND P1, PT, R6.reuse, 0x40, P1 ;  /* 0x000000400600780c */ /* 0x040fe40000f21070 */
[----:B------:R-:W-:Y:S01]  /*15a0*/  ELECT P0, URZ, PT ;  /* 0x00000000003f782f */ /* 0x000fe20003800000 */
[----:B------:R-:W-:Y:S02]  /*15b0*/  ULEA UR12, UR14, UR8, 0xd ;  /* 0x000000080e0c7291 */ /* 0x000fe4000f8e683f */
[----:B------:R-:W-:Y:S01]  /*15c0*/  ULEA UR14, UR14, UR4, 0x6 ;  /* 0x000000040e0e7291 */ /* 0x000fe2000f8e303f */
[----:B------:R-:W-:Y:S01]  /*15d0*/  ISETP.LT.U32.AND P0, PT, R6, 0x40, P0 ;  /* 0x000000400600780c */ /* 0x000fe20000701070 */
[----:B------:R-:W-:Y:S01]  /*15e0*/  USHF.L.U32 UR5, UR10, 0x6, URZ ;  /* 0x000000060a057899 */ /* 0x000fe2000800063f */
[----:B------:R-:W-:Y:S01]  /*15f0*/  UMOV UR25, 0x40000040 ;  /* 0x4000004000197882 */ /* 0x000fe20000000000 */
[----:B------:R-:W-:Y:S02]  /*1600*/  UMOV UR27, 0x40000040 ;  /* 0x40000040001b7882 */ /* 0x000fe40000000000 */
[----:B------:R-:W-:-:S02]  /*1610*/  ULOP3.LUT UR5, UR5, 0x100, URZ, 0xc0, !UPT ;  /* 0x0000010005057892 */ /* 0x000fc4000f8ec03f */
[----:B------:R-:W-:Y:S01]  /*1620*/  VOTEU.ANY UP0, P1 ;  /* 0x00000000003f7886 */ /* 0x000fe20000800100 */
[----:B------:R-:W-:Y:S01]  /*1630*/  VOTEU.ANY UP2, P1 ;  /* 0x00000000003f7886 */ /* 0x000fe20000840100 */
[----:B------:R-:W-:Y:S01]  /*1640*/  UMOV UR18, UR14 ;  /* 0x0000000e00127c82 */ /* 0x000fe20008000000 */
[----:B------:R-:W-:Y:S01]  /*1650*/  ULEA.HI UR5, UR9, UR5, URZ, 0x1c ;  /* 0x0000000509057291 */ /* 0x000fe2000f8fe03f */
[----:B------:R2:W-:Y:S01]  /*1660*/  @!P2 SYNCS.ARRIVE.TRANS64 RZ, [UR8+0x8000], R2 ;  /* 0x00800002ffffa9a7 */ /* 0x0005e20008000008 */
[----:B------:R4:W-:Y:S06]  /*1670*/  MEMBAR.ALL.CTA ;  /* 0x0000000000007992 */ /* 0x0009ec0000008000 */
[----:B----4-:R-:W4:Y:S01]  /*1680*/  FENCE.VIEW.ASYNC.S ;  /* 0x00000000000073c6 */ /* 0x010f220000000000 */
[----:B------:R-:W-:Y:S01]  /*1690*/  @UP0 UIADD3 UR13, UR8, 0x8000, URZ ;  /* 0x00008000080d0890 */ /* 0x000fe2000fffe03f */
[----:B------:R-:W-:Y:S01]  /*16a0*/  @UP0 UMOV UR22, UR6 ;  /* 0x0000000600160c82 */ /* 0x000fe20008000000 */
[----:B------:R-:W-:Y:S01]  /*16b0*/  @UP0 UMOV UR23, UR7 ;  /* 0x0000000700170c82 */ /* 0x000fe20008000000 */
[----:B----4-:R-:W-:Y:S01]  /*16c0*/  VOTEU.ANY UP1, P0 ;  /* 0x00000000003f7886 */ /* 0x010fe20000020100 */
[----:B------:R-:W-:Y:S01]  /*16d0*/  VOTEU.ANY UP3, P0 ;  /* 0x00000000003f7886 */ /* 0x000fe20000060100 */
[----:B--2---:R-:W-:Y:S01]  /*16e0*/  SHF.L.U32 R2, R7, 0x1f, RZ ;  /* 0x0000001f07027819 */ /* 0x004fe200000006ff */
[----:B------:R-:W-:-:S02]  /*16f0*/  ULOP3.LUT UR26, UR5, 0x3fff, URZ, 0xc0, !UPT ;  /* 0x00003fff051a7892 */ /* 0x000fc4000f8ec03f */
[----:B------:R-:W-:Y:S02]  /*1700*/  @UP1 UIADD3 UR16, UR12, 0x4000, URZ ;  /* 0x000040000c101890 */ /* 0x000fe4000fffe03f */
[----:B------:R-:W-:Y:S01]  /*1710*/  @UP1 UIADD3 UR17, UR8, 0x8000, URZ ;  /* 0x0000800008111890 */ /* 0x000fe2000fffe03f */
[----:B------:R-:W-:Y:S01]  /*1720*/  @UP1 UMOV UR30, UR52 ;  /* 0x00000034001e1c82 */ /* 0x000fe20008000000 */
[----:B------:R-:W-:Y:S01]  /*1730*/  @UP1 UMOV UR31, UR53 ;  /* 0x00000035001f1c82 */ /* 0x000fe20008000000 */
[----:B------:R-:W-:Y:S06]  /*1740*/  BAR.SYNC.DEFER_BLOCKING 0x0 ;  /* 0x0000000000007b1d */ /* 0x000fec0000010000 */
[----:B------:R2:W-:Y:S02]  /*1750*/  @UP2 UTMALDG.2D [UR12], [UR22] ;  /* 0x0000000c160025b4 */ /* 0x0005e40008008000 */
[----:B------:R-:W-:Y:S06]  /*1760*/  BAR.SYNC.DEFER_BLOCKING 0x0 ;  /* 0x0000000000007b1d */ /* 0x000fec0000010000 */
[----:B------:R2:W-:Y:S02]  /*1770*/  @UP3 UTMALDG.2D [UR16], [UR30] ;  /* 0x000000101e0035b4 */ /* 0x0005e40008008000 */
[----:B------:R-:W-:Y:S06]  /*1780*/  BAR.SYNC.DEFER_BLOCKING 0x0 ;  /* 0x0000000000007b1d */ /* 0x000fec0000010000 */
[----:B------:R-:W4:Y:S02]  /*1790*/  SYNCS.PHASECHK.TRANS64.TRYWAIT P0, [UR8+0x8000], R2 ;  /* 0x00800002ff0075a7 */ /* 0x000f240008000148 */
[----:B--2-4-:R-:W-:Y:S05]  /*17a0*/  @!P0 BRA `(.L_x_48) ;  /* 0x0000000400048947 */ /* 0x014fea0003800000 */
.L_x_50:
[----:B------:R-:W-:Y:S02]  /*17b0*/  WARPGROUP.DEPBAR.LE gsb0, 0x0 ;  /* 0x00008000000079c5 */ /* 0x000fe40000010000 */
[----:B------:R-:W-:Y:S01]  /*17c0*/  WARPGROUP.ARRIVE ;  /* 0x00000000000079c5 */ /* 0x000fe20000000000 */
[----:B------:R-:W-:Y:S01]  /*17d0*/  UIADD3 UR22, UP0, UR26, 0x2, URZ ;  /* 0x000000021a167890 */ /* 0x000fe2000ff1e03f */
[----:B------:R-:W-:Y:S01]  /*17e0*/  LOP3.LUT R7, R7, 0x1, RZ, 0x3c, !PT ;  /* 0x0000000107077812 */ /* 0x000fe200078e3cff */
[----:B------:R-:W-:Y:S01]  /*17f0*/  UMOV UR5, URZ ;  /* 0x0000003f00057c82 */ /* 0x000fe20008000000 */
[----:B------:R-:W-:Y:S02]  /*1800*/  UIADD3 UR4, UR4, 0x80, URZ ;  /* 0x0000008004047890 */ /* 0x000fe4000fffe03f */
[----:B------:R-:W-:Y:S01]  /*1810*/  HGMMA.64x32x16.F32 R24, gdesc[UR24], R24 ;  /* 0x00600000181879f0 */ /* 0x000fe20008700818 */
[----:B------:R-:W-:-:S03]  /*1820*/  UIADD3.X UR23, UR5, 0x40000040, URZ, UP0, !UPT ;  /* 0x4000004005177890 */ /* 0x000fc600087fe43f */
[----:B-1----:R-:W-:Y:S01]  /*1830*/  ISETP.LE.AND P0, PT, R3, UR4, PT ;  /* 0x0000000403007c0c */ /* 0x002fe2000bf03270 */
[----:B------:R-:W-:Y:S02]  /*1840*/  UIADD3.64 UR30, UR22, 0x2, URZ ;  /* 0x00000002161e7897 */ /* 0x000fe4000fffe03f */
[----:B------:R-:W-:Y:S02]  /*1850*/  UIADD3.64 UR34, UR22, 0x4, URZ ;  /* 0x0000000416227897 */ /* 0x000fe4000fffe03f */
[----:B------:R-:W-:Y:S02]  /*1860*/  UIADD3.64 UR38, UR22, 0x1fe, URZ ;  /* 0x000001fe16267897 */ /* 0x000fe4000fffe03f */
[----:B------:R-:W-:Y:S02]  /*1870*/  UIADD3.64 UR42, UR22, 0x200, URZ ;  /* 0x00000200162a7897 */ /* 0x000fe4000fffe03f */
[----:B------:R-:W-:Y:S02]  /*1880*/  UIADD3.64 UR46, UR22, 0x202, URZ ;  /* 0x00000202162e7897 */ /* 0x000fe4000fffe03f */
[----:B------:R-:W-:-:S02]  /*1890*/  UIADD3.64 UR50, UR22, 0x204, URZ ;  /* 0x0000020416327897 */ /* 0x000fc4000fffe03f */
[----:B------:R-:W-:Y:S04]  /*18a0*/  HGMMA.64x32x16.F32 R24, gdesc[UR20], R24 ;  /* 0x00600000141879f0 */ /* 0x000fe80008700818 */
[----:B------:R-:W-:Y:S04]  /*18b0*/  HGMMA.64x32x16.F32 R24, gdesc[UR28], R24 ;  /* 0x006000001c1879f0 */ /* 0x000fe80008700818 */
[----:B------:R-:W-:Y:S04]  /*18c0*/  HGMMA.64x32x16.F32 R24, gdesc[UR32], R24 ;  /* 0x00600000201879f0 */ /* 0x000fe80008700818 */
[----:B------:R-:W-:Y:S04]  /*18d0*/  HGMMA.64x32x16.F32 R24, gdesc[UR36], R24 ;  /* 0x00600000241879f0 */ /* 0x000fe80008700818 */
[----:B------:R-:W-:Y:S04]  /*18e0*/  HGMMA.64x32x16.F32 R24, gdesc[UR40], R24 ;  /* 0x00600000281879f0 */ /* 0x000fe80008700818 */
[----:B------:R-:W-:Y:S04]  /*18f0*/  HGMMA.64x32x16.F32 R24, gdesc[UR44], R24 ;  /* 0x006000002c1879f0 */ /* 0x000fe80008700818 */
[----:B------:R-:W-:Y:S01]  /*1900*/  HGMMA.64x32x16.F32 R24, gdesc[UR48], R24, gsb0 ;  /* 0x00600000301879f0 */ /* 0x000fe20008000818 */
[----:B------:R-:W-:Y:S05]  /*1910*/  @!P0 BRA `(.L_x_49) ;  /* 0xfffffffc000c8947 */ /* 0x000fea000383ffff */
.L_x_47:
[C---:B-1----:R-:W-:Y:S01]  /*1920*/  IMAD.SHL.U32 R2, R0.reuse, 0x40, RZ ;  /* 0x0000004000027824 */ /* 0x042fe200078e00ff */
[----:B----4-:R-:W-:Y:S01]  /*1930*/  SHF.R.U32.HI R4, RZ, 0x1, R0 ;  /* 0x00000001ff047819 */ /* 0x010fe20000011600 */
[----:B------:R-:W-:Y:S01]  /*1940*/  IMAD.SHL.U32 R3, R0, 0x10, RZ ;  /* 0x0000001000037824 */ /* 0x000fe200078e00ff */
[----:B------:R-:W-:Y:S02]  /*1950*/  WARPGROUP.DEPBAR.LE gsb0, 0x0 ;  /* 0x00008000000079c5 */ /* 0x000fe40000010000 */
[----:B------:R-:W-:Y:S01]  /*1960*/  LOP3.LUT R2, R2, 0x1800, RZ, 0xc0, !PT ;  /* 0x0000180002027812 */ /* 0x000fe200078ec0ff */
[----:B------:R-:W-:Y:S01]  /*1970*/  BAR.SYNC.DEFER_BLOCKING 0x0 ;  /* 0x0000000000007b1d */ /* 0x000fe20000010000 */
[----:B------:R-:W-:Y:S02]  /*1980*/  LOP3.LUT R5, R4, 0x40, RZ, 0xc0, !PT ;  /* 0x0000004004057812 */ /* 0x000fe400078ec0ff */
[----:B------:R-:W-:Y:S02]  /*1990*/  ELECT P0, URZ, PT ;  /* 0x00000000003f782f */ /* 0x000fe40003800000 */
[----:B------:R-:W-:-:S02]  /*19a0*/  LOP3.LUT R2, R2, 0x70, R3, 0xf8, !PT ;  /* 0x0000007002027812 */ /* 0x000fc400078ef803 */
[----:B------:R-:W-:Y:S01]  /*19b0*/  LOP3.LUT R5, R5, 0x10, R0, 0xf8, !PT ;  /* 0x0000001005057812 */ /* 0x000fe200078ef800 */
[----:B------:R-:W-:Y:S01]  /*19c0*/  IMAD.SHL.U32 R0, R0, 0x80, RZ ;  /* 0x0000008000007824 */ /* 0x000fe200078e00ff */
[----:B------:R-:W-:Y:S01]  /*19d0*/  F2FP.F16.F32.PACK_AB R24, R25, R24 ;  /* 0x000000181918723e */ /* 0x000fe200000000ff */
[----:B------:R-:W-:Y:S01]  /*19e0*/  UMOV UR9, UR19 ;  /* 0x0000001300097c82 */ /* 0x000fe20008000000 */
[----:B------:R-:W-:Y:S01]  /*19f0*/  LOP3.LUT R5, R2, R5, RZ, 0x3c, !PT ;  /* 0x0000000502057212 */ /* 0x000fe200078e3cff */
[----:B------:R-:W-:Y:S01]  /*1a00*/  UMOV UR10, UR15 ;  /* 0x0000000f000a7c82 */ /* 0x000fe20008000000 */
[----:B------:R-:W-:Y:S02]  /*1a10*/  F2FP.F16.F32.PACK_AB R25, R27, R26 ;  /* 0x0000001a1b19723e */ /* 0x000fe400000000ff */
[----:B------:R-:W-:Y:S02]  /*1a20*/  LOP3.LUT R0, R5, 0x780, R0, 0xf8, !PT ;  /* 0x0000078005007812 */ /* 0x000fe400078ef800 */
[----:B------:R-:W-:-:S02]  /*1a30*/  F2FP.F16.F32.PACK_AB R32, R33, R32 ;  /* 0x000000202120723e */ /* 0x000fc400000000ff */
[C---:B------:R-:W-:Y:S01]  /*1a40*/  LOP3.LUT R2, R0.reuse, 0x20, RZ, 0x3c, !PT ;  /* 0x0000002000027812 */ /* 0x040fe200078e3cff */
[----:B------:R-:W-:Y:S01]  /*1a50*/  VIADD R0, R0, UR8 ;  /* 0x0000000800007c36 */ /* 0x000fe20008000000 */
[----:B------:R-:W-:Y:S02]  /*1a60*/  F2FP.F16.F32.PACK_AB R26, R29, R28 ;  /* 0x0000001c1d1a723e */ /* 0x000fe400000000ff */
[----:B------:R-:W-:Y:S01]  /*1a70*/  F2FP.F16.F32.PACK_AB R27, R31, R30 ;  /* 0x0000001e1f1b723e */ /* 0x000fe200000000ff */
[----:B------:R-:W-:Y:S01]  /*1a80*/  VIADD R2, R2, UR8 ;  /* 0x0000000802027c36 */ /* 0x000fe20008000000 */
[----:B------:R-:W-:Y:S01]  /*1a90*/  F2FP.F16.F32.PACK_AB R33, R35, R34 ;  /* 0x000000222321723e */ /* 0x000fe200000000ff */
[----:B------:R-:W1:Y:S01]  /*1aa0*/  @!P2 SYNCS.CCTL.IV [UR8+0x8000] ;  /* 0x00800000ff00a9b1 */ /* 0x000e620008000008 */
[----:B------:R-:W-:Y:S01]  /*1ab0*/  F2FP.F16.F32.PACK_AB R34, R37, R36 ;  /* 0x000000242522723e */ /* 0x000fe200000000ff */
[----:B-1----:R-:W-:Y:S01]  /*1ac0*/  STSM.16.M88.4 [R0], R24 ;  /* 0x0000001800007844 */ /* 0x002fe20000000200 */
[----:B------:R-:W-:-:S02]  /*1ad0*/  F2FP.F16.F32.PACK_AB R35, R39, R38 ;  /* 0x000000262723723e */ /* 0x000fc400000000ff */
[----:B------:R-:W-:-:S03]  /*1ae0*/  ISETP.LT.U32.AND P0, PT, R6, 0x20, P0 ;  /* 0x000000200600780c */ /* 0x000fc60000701070 */
[----:B------:R-:W-:Y:S01]  /*1af0*/  STSM.16.M88.4 [R2], R32 ;  /* 0x0000002002007844 */ /* 0x000fe20000000200 */
[----:B------:R1:W-:Y:S06]  /*1b00*/  MEMBAR.ALL.CTA ;  /* 0x0000000000007992 */ /* 0x0003ec0000008000 */
[----:B-1----:R-:W1:Y:S03]  /*1b10*/  FENCE.VIEW.ASYNC.S ;  /* 0x00000000000073c6 */ /* 0x002e660000000000 */
[----:B-1----:R-:W-:Y:S01]  /*1b20*/  VOTEU.ANY UP0, P0 ;  /* 0x00000000003f7886 */ /* 0x002fe20000000100 */
[----:B------:R-:W-:-:S04]  /*1b30*/  VOTEU.ANY UP1, P0 ;  /* 0x00000000003f7886 */ /* 0x000fc80000020100 */
[----:B--2---:R-:W-:Y:S01]  /*1b40*/  @UP0 UMOV UR4, UR54 ;  /* 0x0000003600040c82 */ /* 0x004fe20008000000 */
[----:B------:R-:W-:Y:S01]  /*1b50*/  @UP0 UMOV UR5, UR55 ;  /* 0x0000003700050c82 */ /* 0x000fe20008000000 */
[----:B------:R-:W-:Y:S06]  /*1b60*/  BAR.SYNC.DEFER_BLOCKING 0x0 ;  /* 0x0000000000007b1d */ /* 0x000fec0000010000 */
[----:B------:R1:W-:Y:S01]  /*1b70*/  @UP1 UTMASTG.2D [UR8], [UR4] ;  /* 0x00000008040013b5 */ /* 0x0003e20008008000 */
[----:B------:R0:W-:Y:S01]  /*1b80*/  UTMACMDFLUSH ;  /* 0x00000000000079b7 */ /* 0x0001e20000000000 */
[----:B------:R-:W-:-:S04]  /*1b90*/  DEPBAR.LE SB0, 0x0 ;  /* 0x000080000000791a */ /* 0x000fc80000000000 */
[----:B------:R-:W-:Y:S06]  /*1ba0*/  BAR.SYNC.DEFER_BLOCKING 0x0 ;  /* 0x0000000000007b1d */ /* 0x000fec0000010000 */
[----:B-1----:R-:W-:Y:S05]  /*1bb0*/  EXIT ;  /* 0x000000000000794d */ /* 0x002fea0003800000 */
.L_x_48:
[----:B------:R-:W2:Y:S02]  /*1bc0*/  SYNCS.PHASECHK.TRANS64.TRYWAIT P0, [UR8+0x8000], R2 ;  /* 0x00800002ff0075a7 */ /* 0x000ea40008000148 */
[----:B--2---:R-:W-:Y:S05]  /*1bd0*/  @!P0 BRA `(.L_x_48) ;  /* 0xfffffffc00f88947 */ /* 0x004fea000383ffff */
[----:B------:R-:W-:Y:S05]  /*1be0*/  BRA `(.L_x_50) ;  /* 0xfffffff800f07947 */ /* 0x000fea000383ffff */
.L_x_51:
[----:B------:R-:W-:-:S00]  /*1bf0*/  BRA `(.L_x_51) ;  /* 0xfffffffc00fc7947 */ /* 0x000fc0000383ffff */
[----:B------:R-:W-:-:S00]  /*1c00*/  NOP ;  /* 0x0000000000007918 */ /* 0x000fc00000000000 */
[----:B------:R-:W-:-:S00]  /*1c10*/  NOP ;  /* 0x0000000000007918 */ /* 0x000fc00000000000 */
[----:B------:R-:W-:-:S00]  /*1c20*/  NOP ;  /* 0x0000000000007918 */ /* 0x000fc00000000000 */
[----:B------:R-:W-:-:S00]  /*1c30*/  NOP ;  /* 0x0000000000007918 */ /* 0x000fc00000000000 */
[----:B------:R-:W-:-:S00]  /*1c40*/  NOP ;  /* 0x0000000000007918 */ /* 0x000fc00000000000 */
[----:B------:R-:W-:-:S00]  /*1c50*/  NOP ;  /* 0x0000000000007918 */ /* 0x000fc00000000000 */
[----:B------:R-:W-:-:S00]  /*1c60*/  NOP ;  /* 0x0000000000007918 */ /* 0x000fc00000000000 */
[----:B------:R-:W-:-:S00]  /*1c70*/  NOP ;  /* 0x0000000000007918 */ /* 0x000fc00000000000 */
.L_x_52:


//--------------------- .nv.shared.gluon_wgmma    --------------------------
	.section	.nv.shared.gluon_wgmma,"aw",@nobits
	.sectionflags	@""
	.align	16
	.zero		1024


//--------------------- .nv.shared.reserved.0     --------------------------
	.section	.nv.shared.reserved.0,"aw",@nobits
	.weak		__nv_reservedSMEM_offset_0_alias
	.size		__nv_reservedSMEM_offset_0_alias, 0, 0
	.other		__nv_reservedSMEM_offset_0_alias,@"STO_CUDA_RESERVED_SHARED STV_DEFAULT"
__nv_reservedSMEM_offset_0_alias:
	.zero		0


//--------------------- .nv.constant0.gluon_wgmma --------------------------
	.section	.nv.constant0.gluon_wgmma,"a",@progbits
	.sectionflags	@""
	.align	4
.nv.constant0.gluon_wgmma:
	.zero		608


//--------------------- SYMBOLS --------------------------

	.type		.nv.reservedSmem.offset0,@object
	.size		.nv.reservedSmem.offset0,0x4
